	.target	sm_100a

	.elftype	@"ET_EXEC"


//--------------------- .note.nv.tkinfo           --------------------------
	.section	.note.nv.tkinfo,"",@"SHT_NOTE"
	.sectionflags	@"SHF_NOTE_NV_TKINFO"
	.tkinfo
        /*0018*/ 	.word	0x00000081
        /*0030*/ 	.string	""
        /*0030*/ 	.string	"ptxas-blackwell"
        /*0030*/ 	.string	"Cuda compilation tools, release 12.9, V12.9.86"
        /*0030*/ 	.string	"Build cuda_12.9.r12.9/compiler.36037853_0"
        /*0030*/ 	.string	"-v  -suppress-debug-info  -lineinfo  -arch sm_100a "



//--------------------- .note.nv.cuver            --------------------------
	.section	.note.nv.cuver,"",@"SHT_NOTE"
	.sectionflags	@"SHF_NOTE_NV_CUVER"
        /*0018*/ 	.short	0x0001
        /*001a*/ 	.short	0x0064
        /*001c*/ 	.short	0x0001
        /*001e*/ 	.short	0x0000
        /*0020*/ 	.short	0x0001
        /*0022*/ 	.short	0x0000


//--------------------- .nv.info                  --------------------------
	.section	.nv.info,"",@"SHT_CUDA_INFO"
	.align	4


	//----- nvinfo : EIATTR_REGCOUNT
	.align		4
        /*0000*/ 	.byte	0x04, 0x2f
        /*0002*/ 	.short	(.L_4 - .L_3)
	.align		4
.L_3:
        /*0004*/ 	.word	index@(gluon_tcgen05)
        /*0008*/ 	.word	0x00000047


	//----- nvinfo : EIATTR_FRAME_SIZE
	.align		4
.L_4:
        /*000c*/ 	.byte	0x04, 0x11
        /*000e*/ 	.short	(.L_6 - .L_5)
	.align		4
.L_5:
        /*0010*/ 	.word	index@($__internal_2_$__cuda_sm10x_tcgen05_guardrail_trap_unallocated_columns_being_dealloced)
        /*0014*/ 	.word	0x00000000


	//----- nvinfo : EIATTR_FRAME_SIZE
	.align		4
.L_6:
        /*0018*/ 	.byte	0x04, 0x11
        /*001a*/ 	.short	(.L_8 - .L_7)
	.align		4
.L_7:
        /*001c*/ 	.word	index@($__internal_1_$__cuda_sm10x_tcgen05_guardrail_trap_phase_invalid_during_alloc)
        /*0020*/ 	.word	0x00000000


	//----- nvinfo : EIATTR_FRAME_SIZE
	.align		4
.L_8:
        /*0024*/ 	.byte	0x04, 0x11
        /*0026*/ 	.short	(.L_10 - .L_9)
	.align		4
.L_9:
        /*0028*/ 	.word	index@($__internal_0_$__cuda_sm10x_tcgen05_guardrail_trap_col_being_dealloced_not_returned_by_alloc)
        /*002c*/ 	.word	0x00000000


	//----- nvinfo : EIATTR_FRAME_SIZE
	.align		4
.L_10:
        /*0030*/ 	.byte	0x04, 0x11
        /*0032*/ 	.short	(.L_12 - .L_11)
	.align		4
.L_11:
        /*0034*/ 	.word	index@(gluon_tcgen05)
        /*0038*/ 	.word	0x00000000


	//----- nvinfo : EIATTR_MIN_STACK_SIZE
	.align		4
.L_12:
        /*003c*/ 	.byte	0x04, 0x12
        /*003e*/ 	.short	(.L_14 - .L_13)
	.align		4
.L_13:
        /*0040*/ 	.word	index@(gluon_tcgen05)
        /*0044*/ 	.word	0x00000000
.L_14:


//--------------------- .nv.info.gluon_tcgen05    --------------------------
	.section	.nv.info.gluon_tcgen05,"",@"SHT_CUDA_INFO"
	.sectionflags	@""
	.align	4


	//----- nvinfo : EIATTR_CUDA_API_VERSION
	.align		4
        /*0000*/ 	.byte	0x04, 0x37
        /*0002*/ 	.short	(.L_16 - .L_15)
.L_15:
        /*0004*/ 	.word	0x00000081


	//----- nvinfo : EIATTR_KPARAM_INFO
	.align		4
.L_16:
        /*0008*/ 	.byte	0x04, 0x17
        /*000a*/ 	.short	(.L_18 - .L_17)
.L_17:
        /*000c*/ 	.word	0x00000000
        /*0010*/ 	.short	0x000a
        /*0012*/ 	.short	0x0048
        /*0014*/ 	.byte	0x00, 0xf4, 0x21, 0x00


	//----- nvinfo : EIATTR_KPARAM_INFO
	.align		4
.L_18:
        /*0018*/ 	.byte	0x04, 0x17
        /*001a*/ 	.short	(.L_20 - .L_19)
.L_19:
        /*001c*/ 	.word	0x00000000
        /*0020*/ 	.short	0x0009
        /*0022*/ 	.short	0x0040
        /*0024*/ 	.byte	0x00, 0xf4, 0x21, 0x00


	//----- nvinfo : EIATTR_KPARAM_INFO
	.align		4
.L_20:
        /*0028*/ 	.byte	0x04, 0x17
        /*002a*/ 	.short	(.L_22 - .L_21)
.L_21:
        /*002c*/ 	.word	0x00000000
        /*0030*/ 	.short	0x0008
        /*0032*/ 	.short	0x0038
        /*0034*/ 	.byte	0x00, 0xf0, 0x21, 0x00


	//----- nvinfo : EIATTR_KPARAM_INFO
	.align		4
.L_22:
        /*0038*/ 	.byte	0x04, 0x17
        /*003a*/ 	.short	(.L_24 - .L_23)
.L_23:
        /*003c*/ 	.word	0x00000000
        /*0040*/ 	.short	0x0007
        /*0042*/ 	.short	0x0030
        /*0044*/ 	.byte	0x00, 0xf0, 0x21, 0x00


	//----- nvinfo : EIATTR_KPARAM_INFO
	.align		4
.L_24:
        /*0048*/ 	.byte	0x04, 0x17
        /*004a*/ 	.short	(.L_26 - .L_25)
.L_25:
        /*004c*/ 	.word	0x00000000
        /*0050*/ 	.short	0x0006
        /*0052*/ 	.short	0x0028
        /*0054*/ 	.byte	0x00, 0xf0, 0x21, 0x00


	//----- nvinfo : EIATTR_KPARAM_INFO
	.align		4
.L_26:
        /*0058*/ 	.byte	0x04, 0x17
        /*005a*/ 	.short	(.L_28 - .L_27)
.L_27:
        /*005c*/ 	.word	0x00000000
        /*0060*/ 	.short	0x0005
        /*0062*/ 	.short	0x0020
        /*0064*/ 	.byte	0x00, 0xf0, 0x11, 0x00


	//----- nvinfo : EIATTR_KPARAM_INFO
	.align		4
.L_28:
        /*0068*/ 	.byte	0x04, 0x17
        /*006a*/ 	.short	(.L_30 - .L_29)
.L_29:
        /*006c*/ 	.word	0x00000000
        /*0070*/ 	.short	0x0004
        /*0072*/ 	.short	0x001c
        /*0074*/ 	.byte	0x00, 0xf0, 0x11, 0x00


	//----- nvinfo : EIATTR_KPARAM_INFO
	.align		4
.L_30:
        /*0078*/ 	.byte	0x04, 0x17
        /*007a*/ 	.short	(.L_32 - .L_31)
.L_31:
        /*007c*/ 	.word	0x00000000
        /*0080*/ 	.short	0x0003
        /*0082*/ 	.short	0x0018
        /*0084*/ 	.byte	0x00, 0xf0, 0x11, 0x00


	//----- nvinfo : EIATTR_KPARAM_INFO
	.align		4
.L_32:
        /*0088*/ 	.byte	0x04, 0x17
        /*008a*/ 	.short	(.L_34 - .L_33)
.L_33:
        /*008c*/ 	.word	0x00000000
        /*0090*/ 	.short	0x0002
        /*0092*/ 	.short	0x0010
        /*0094*/ 	.byte	0x00, 0xf4, 0x21, 0x00


	//----- nvinfo : EIATTR_KPARAM_INFO
	.align		4
.L_34:
        /*0098*/ 	.byte	0x04, 0x17
        /*009a*/ 	.short	(.L_36 - .L_35)
.L_35:
        /*009c*/ 	.word	0x00000000
        /*00a0*/ 	.short	0x0001
        /*00a2*/ 	.short	0x0008
        /*00a4*/ 	.byte	0x00, 0xf4, 0x21, 0x00


	//----- nvinfo : EIATTR_KPARAM_INFO
	.align		4
.L_36:
        /*00a8*/ 	.byte	0x04, 0x17
        /*00aa*/ 	.short	(.L_38 - .L_37)
.L_37:
        /*00ac*/ 	.word	0x00000000
        /*00b0*/ 	.short	0x0000
        /*00b2*/ 	.short	0x0000
        /*00b4*/ 	.byte	0x00, 0xf4, 0x21, 0x00


	//----- nvinfo : EIATTR_AT_ENTRY_FRAGMENTS
	.align		4
.L_38:
        /*00b8*/ 	.byte	0x04, 0x4f
        /*00ba*/ 	.short	(.L_40 - .L_39)


	//   ....[0]....
.L_39:
        /*00bc*/ 	.word	0x00000004


	//----- nvinfo : EIATTR_RESERVED_SMEM_USED
	.align		4
.L_40:
        /*00c0*/ 	.byte	0x01, 0x41
	.zero		2


	//----- nvinfo : EIATTR_SPARSE_MMA_MASK
	.align		4
        /*00c4*/ 	.byte	0x03, 0x50
        /*00c6*/ 	.short	0x0000


	//----- nvinfo : EIATTR_TCGEN05_1CTA_USED
	.align		4
        /*00c8*/ 	.byte	0x01, 0x51
	.zero		2


	//----- nvinfo : EIATTR_MAXREG_COUNT
	.align		4
        /*00cc*/ 	.byte	0x03, 0x1b
        /*00ce*/ 	.short	0x00ff


	//----- nvinfo : EIATTR_NUM_BARRIERS
	.align		4
        /*00d0*/ 	.byte	0x02, 0x4c
        /*00d2*/ 	.byte	0x01
	.zero		1


	//----- nvinfo : EIATTR_INT_WARP_WIDE_INSTR_OFFSETS
	.align		4
        /*00d4*/ 	.byte	0x04, 0x31
        /*00d6*/ 	.short	(.L_42 - .L_41)


	//   ....[0]....
.L_41:
        /*00d8*/ 	.word	0x00001750


	//   ....[1]....
        /*00dc*/ 	.word	0x00001770


	//   ....[2]....
        /*00e0*/ 	.word	0x000017f0


	//   ....[3]....
        /*00e4*/ 	.word	0x00001b00


	//   ....[4]....
        /*00e8*/ 	.word	0x00001b10


	//   ....[5]....
        /*00ec*/ 	.word	0x00001b60


	//   ....[6]....
        /*00f0*/ 	.word	0x00001b70


	//   ....[7]....
        /*00f4*/ 	.word	0x00001f90


	//   ....[8]....
        /*00f8*/ 	.word	0x00001fa0


	//   ....[9]....
        /*00fc*/ 	.word	0x00002120


	//   ....[10]....
        /*0100*/ 	.word	0x00002170


	//   ....[11]....
        /*0104*/ 	.word	0x000021a0


	//   ....[12]....
        /*0108*/ 	.word	0x000021d0


	//   ....[13]....
        /*010c*/ 	.word	0x00002690


	//   ....[14]....
        /*0110*/ 	.word	0x000026a0


	//   ....[15]....
        /*0114*/ 	.word	0x00002a20


	//   ....[16]....
        /*0118*/ 	.word	0x00002a30


	//   ....[17]....
        /*011c*/ 	.word	0x00002f20


	//   ....[18]....
        /*0120*/ 	.word	0x00002f70


	//----- nvinfo : EIATTR_COOP_GROUP_MASK_REGIDS
	.align		4
.L_42:
        /*0124*/ 	.byte	0x04, 0x29
        /*0126*/ 	.short	(.L_44 - .L_43)


	//   ....[0]....
.L_43:
        /*0128*/ 	.word	0xffffffff


	//   ....[1]....
        /*012c*/ 	.word	0xffffffff


	//   ....[2]....
        /*0130*/ 	.word	0xffffffff


	//   ....[3]....
        /*0134*/ 	.word	0xffffffff


	//   ....[4]....
        /*0138*/ 	.word	0xffffffff


	//   ....[5]....
        /*013c*/ 	.word	0xffffffff


	//   ....[6]....
        /*0140*/ 	.word	0xffffffff


	//   ....[7]....
        /*0144*/ 	.word	0xffffffff


	//   ....[8]....
        /*0148*/ 	.word	0xffffffff


	//   ....[9]....
        /*014c*/ 	.word	0xffffffff


	//----- nvinfo : EIATTR_COOP_GROUP_INSTR_OFFSETS
	.align		4
.L_44:
        /*0150*/ 	.byte	0x04, 0x28
        /*0152*/ 	.short	(.L_46 - .L_45)


	//   ....[0]....
.L_45:
        /*0154*/ 	.word	0x00000050


	//   ....[1]....
        /*0158*/ 	.word	0x00000310


	//   ....[2]....
        /*015c*/ 	.word	0x00000500


	//   ....[3]....
        /*0160*/ 	.word	0x000009a0


	//   ....[4]....
        /*0164*/ 	.word	0x00000ae0


	//   ....[5]....
        /*0168*/ 	.word	0x00000fe0


	//   ....[6]....
        /*016c*/ 	.word	0x00001120


	//   ....[7]....
        /*0170*/ 	.word	0x00001610


	//   ....[8]....
        /*0174*/ 	.word	0x00002db0


	//   ....[9]....
        /*0178*/ 	.word	0x00003020


	//----- nvinfo : EIATTR_VRC_CTA_INIT_COUNT
	.align		4
.L_46:
        /*017c*/ 	.byte	0x02, 0x4a
        /*017e*/ 	.byte	0x80
	.zero		1


	//----- nvinfo : EIATTR_MBARRIER_INSTR_OFFSETS
	.align		4
        /*0180*/ 	.byte	0x04, 0x39
        /*0182*/ 	.short	(.L_48 - .L_47)


	//   ....[0]....
.L_47:
        /*0184*/ 	.word	0x00001810
        /*0188*/ 	.word	0x000000ff
        /*018c*/ 	.word	0x0003c000
        /*0190*/ 	.short	0x0100
        /*0192*/ 	.byte	0x0b
	.zero		1


	//   ....[1]....
        /*0194*/ 	.word	0x00001820
        /*0198*/ 	.word	0x000000ff
        /*019c*/ 	.word	0x0003c020
        /*01a0*/ 	.short	0x0100
        /*01a2*/ 	.byte	0x0b
	.zero		1


	//   ....[2]....
        /*01a4*/ 	.word	0x000018d0
        /*01a8*/ 	.word	0x000000ff
        /*01ac*/ 	.word	0x0003c008
        /*01b0*/ 	.short	0x0100
        /*01b2*/ 	.byte	0x0b
	.zero		1


	//   ....[3]....
        /*01b4*/ 	.word	0x000018e0
        /*01b8*/ 	.word	0x000000ff
        /*01bc*/ 	.word	0x0003c028
        /*01c0*/ 	.short	0x0100
        /*01c2*/ 	.byte	0x0b
	.zero		1


	//   ....[4]....
        /*01c4*/ 	.word	0x000019f0
        /*01c8*/ 	.word	0x000000ff
        /*01cc*/ 	.word	0x0003c010
        /*01d0*/ 	.short	0x0100
        /*01d2*/ 	.byte	0x0b
	.zero		1


	//   ....[5]....
        /*01d4*/ 	.word	0x00001a00
        /*01d8*/ 	.word	0x000000ff
        /*01dc*/ 	.word	0x0003c030
        /*01e0*/ 	.short	0x0100
        /*01e2*/ 	.byte	0x0b
	.zero		1


	//   ....[6]....
        /*01e4*/ 	.word	0x00001c00
        /*01e8*/ 	.word	0x000000ff
        /*01ec*/ 	.word	0x0003c000
        /*01f0*/ 	.short	0x010a
        /*01f2*/ 	.byte	0x0b
	.zero		1


	//   ....[7]....
        /*01f4*/ 	.word	0x00001ff0
        /*01f8*/ 	.word	0x000000ff
        /*01fc*/ 	.word	0x0003c020
        /*0200*/ 	.short	0x010a
        /*0202*/ 	.byte	0x0b
	.zero		1


	//   ....[8]....
        /*0204*/ 	.word	0x00002250
        /*0208*/ 	.word	0x000000ff
        /*020c*/ 	.word	0x0003c000
        /*0210*/ 	.short	0x010a
        /*0212*/ 	.byte	0x2a
	.zero		1


	//   ....[9]....
        /*0214*/ 	.word	0x000026e0
        /*0218*/ 	.word	0x000000ff
        /*021c*/ 	.word	0x0003c020
        /*0220*/ 	.short	0x010a
        /*0222*/ 	.byte	0x2a
	.zero		1


	//   ....[10]....
        /*0224*/ 	.word	0x000027b0
        /*0228*/ 	.word	0x000000ff
        /*022c*/ 	.word	0x0003c000
        /*0230*/ 	.short	0x0108
        /*0232*/ 	.byte	0x0b
	.zero		1


	//   ....[11]....
        /*0234*/ 	.word	0x000027c0
        /*0238*/ 	.word	0x000000ff
        /*023c*/ 	.word	0x0003c020
        /*0240*/ 	.short	0x0108
        /*0242*/ 	.byte	0x0b
	.zero		1


	//   ....[12]....
        /*0244*/ 	.word	0x00002810
        /*0248*/ 	.word	0x000000ff
        /*024c*/ 	.word	0x0003c008
        /*0250*/ 	.short	0x0108
        /*0252*/ 	.byte	0x0b
	.zero		1


	//   ....[13]....
        /*0254*/ 	.word	0x00002820
        /*0258*/ 	.word	0x000000ff
        /*025c*/ 	.word	0x0003c028
        /*0260*/ 	.short	0x0108
        /*0262*/ 	.byte	0x0b
	.zero		1


	//   ....[14]....
        /*0264*/ 	.word	0x00002870
        /*0268*/ 	.word	0x000000ff
        /*026c*/ 	.word	0x0003c010
        /*0270*/ 	.short	0x0108
        /*0272*/ 	.byte	0x0b
	.zero		1


	//   ....[15]....
        /*0274*/ 	.word	0x00002880
        /*0278*/ 	.word	0x000000ff
        /*027c*/ 	.word	0x0003c030
        /*0280*/ 	.short	0x0108
        /*0282*/ 	.byte	0x0b
	.zero		1


	//   ....[16]....
        /*0284*/ 	.word	0x00003040
        /*0288*/ 	.word	0x000000ff
        /*028c*/ 	.word	0x0003c000
        /*0290*/ 	.short	0x010a
        /*0292*/ 	.byte	0x0b
	.zero		1


	//   ....[17]....
        /*0294*/ 	.word	0x00003070
        /*0298*/ 	.word	0x000000ff
        /*029c*/ 	.word	0x0003c020
        /*02a0*/ 	.short	0x010a
        /*02a2*/ 	.byte	0x0b
	.zero		1


	//   ....[18]....
        /*02a4*/ 	.word	0x000030a0
        /*02a8*/ 	.word	0x000000ff
        /*02ac*/ 	.word	0x0003c000
        /*02b0*/ 	.short	0x010a
        /*02b2*/ 	.byte	0x2a
	.zero		1


	//   ....[19]....
        /*02b4*/ 	.word	0x000030d0
        /*02b8*/ 	.word	0x000000ff
        /*02bc*/ 	.word	0x0003c020
        /*02c0*/ 	.short	0x010a
        /*02c2*/ 	.byte	0x2a
	.zero		1


	//----- nvinfo : EIATTR_NUM_MBARRIERS
	.align		4
.L_48:
        /*02c4*/ 	.byte	0x03, 0x38
        /*02c6*/ 	.short	0x0006


	//----- nvinfo : EIATTR_EXIT_INSTR_OFFSETS
	.align		4
        /*02c8*/ 	.byte	0x04, 0x1c
        /*02ca*/ 	.short	(.L_50 - .L_49)


	//   ....[0]....
.L_49:
        /*02cc*/ 	.word	0x00003030


	//----- nvinfo : EIATTR_REQNTID
	.align		4
.L_50:
        /*02d0*/ 	.byte	0x04, 0x10
        /*02d2*/ 	.short	(.L_52 - .L_51)
.L_51:
        /*02d4*/ 	.word	0x00000100
        /*02d8*/ 	.word	0x00000001
        /*02dc*/ 	.word	0x00000001


	//----- nvinfo : EIATTR_CRS_STACK_SIZE
	.align		4
.L_52:
        /*02e0*/ 	.byte	0x04, 0x1e
        /*02e2*/ 	.short	(.L_54 - .L_53)
.L_53:
        /*02e4*/ 	.word	0x00000000


	//----- nvinfo : EIATTR_CBANK_PARAM_SIZE
	.align		4
.L_54:
        /*02e8*/ 	.byte	0x03, 0x19
        /*02ea*/ 	.short	0x0050


	//----- nvinfo : EIATTR_PARAM_CBANK
	.align		4
        /*02ec*/ 	.byte	0x04, 0x0a
        /*02ee*/ 	.short	(.L_56 - .L_55)
	.align		4
.L_55:
        /*02f0*/ 	.word	index@(.nv.constant0.gluon_tcgen05)
        /*02f4*/ 	.short	0x0380
        /*02f6*/ 	.short	0x0050


	//----- nvinfo : EIATTR_SW_WAR
	.align		4
.L_56:
        /*02f8*/ 	.byte	0x04, 0x36
        /*02fa*/ 	.short	(.L_58 - .L_57)
.L_57:
        /*02fc*/ 	.word	0x00000008
.L_58:


//--------------------- .nv.compat                --------------------------
	.section	.nv.compat,"",@"SHT_CUDA_COMPAT_INFO"
	.align	4
        /*0000*/ 	.byte	0x02, 0x02, 0x02, 0x00, 0x02, 0x05, 0x05, 0x00, 0x02, 0x03, 0x03, 0x00, 0x02, 0x06, 0x01, 0x00


//--------------------- .nv.callgraph             --------------------------
	.section	.nv.callgraph,"",@"SHT_CUDA_CALLGRAPH"
	.align	4
	.sectionentsize	8
	.align		4
        /*0000*/ 	.word	0x00000000
	.align		4
        /*0004*/ 	.word	0xffffffff
	.align		4
        /*0008*/ 	.word	0x00000000
	.align		4
        /*000c*/ 	.word	0xfffffffe
	.align		4
        /*0010*/ 	.word	0x00000000
	.align		4
        /*0014*/ 	.word	0xfffffffd
	.align		4
        /*0018*/ 	.word	0x00000000
	.align		4
        /*001c*/ 	.word	0xfffffffc


//--------------------- .text.gluon_tcgen05       --------------------------
	.section	.text.gluon_tcgen05,"ax",@progbits
	.align	128
        .global         gluon_tcgen05
        .type           gluon_tcgen05,@function
        .size           gluon_tcgen05,(.L_x_81 - gluon_tcgen05)
        .other          gluon_tcgen05,@"STO_CUDA_ENTRY STV_DEFAULT"
gluon_tcgen05:
.text.gluon_tcgen05:
[----:B------:R-:W1:Y:S01]  /*0000*/  LDC R1, c[0x0][0x37c] ;  /* 0x0000df00ff017b82 */ /* 0x000e620000000800 */
[----:B------:R-:W2:Y:S02]  /*0010*/  S2R R0, SR_TID.X ;  /* 0x0000000000007919 */ /* 0x000ea40000002100 */
[----:B--2---:R-:W-:-:S13]  /*0020*/  ISETP.GE.U32.AND P2, PT, R0, 0x20, PT ;  /* 0x000000200000780c */ /* 0x004fda0003f46070 */
[----:B------:R-:W-:Y:S05]  /*0030*/  @P2 BRA `(.L_x_0) ;  /* 0x0000000000b82947 */ /* 0x000fea0003800000 */
[----:B------:R-:W2:Y:S01]  /*0040*/  S2UR UR6, SR_CgaCtaId ;  /* 0x00000000000679c3 */ /* 0x000ea20000008800 */
[----:B------:R-:W-:Y:S01]  /*0050*/  NOP ;  /* 0x0000000000007918 */ /* 0x000fe20000000000 */
[----:B------:R-:W-:Y:S02]  /*0060*/  UMOV UR4, 0x40 ;  /* 0x0000004000047882 */ /* 0x000fe40000000000 */
[----:B--2---:R-:W-:-:S09]  /*0070*/  ULEA UR4, UR6, UR4, 0x18 ;  /* 0x0000000406047291 */ /* 0x004fd2000f8ec0ff */
[----:B------:R-:W2:Y:S01]  /*0080*/  LDS.U8 R2, [UR4] ;  /* 0x00000004ff027984 */ /* 0x000ea20008000000 */
[----:B------:R-:W-:Y:S02]  /*0090*/  UMOV UR4, 0x400 ;  /* 0x0000040000047882 */ /* 0x000fe40000000000 */
[----:B------:R-:W-:Y:S01]  /*00a0*/  ULEA UR4, UR6, UR4, 0x18 ;  /* 0x0000000406047291 */ /* 0x000fe2000f8ec0ff */
[----:B--2---:R-:W-:-:S13]  /*00b0*/  ISETP.NE.AND P0, PT, R2, RZ, PT ;  /* 0x000000ff0200720c */ /* 0x004fda0003f05270 */
[----:B------:R-:W-:Y:S05]  /*00c0*/  @P0 BRA `(.L_x_1) ;  /* 0x00000000007c0947 */ /* 0x000fea0003800000 */
[----:B------:R-:W-:-:S13]  /*00d0*/  ELECT P0, URZ, PT ;  /* 0x0000000000ff782f */ /* 0x000fda0003800000 */
[----:B------:R-:W-:Y:S05]  /*00e0*/  @!P0 BRA `(.L_x_2) ;  /* 0x0000000000848947 */ /* 0x000fea0003800000 */
[----:B------:R-:W-:Y:S01]  /*00f0*/  UMOV UR5, 0x8 ;  /* 0x0000000800057882 */ /* 0x000fe20000000000 */
[----:B------:R-:W-:Y:S02]  /*0100*/  IMAD.MOV.U32 R5, RZ, RZ, 0x1 ;  /* 0x00000001ff057424 */ /* 0x000fe400078e00ff */
[----:B------:R-:W-:Y:S02]  /*0110*/  IMAD.MOV.U32 R3, RZ, RZ, 0xff ;  /* 0x000000ffff037424 */ /* 0x000fe400078e00ff */
[----:B------:R-:W-:Y:S04]  /*0120*/  DEPBAR.LE SB2, 0x36 ;  /* 0x0000ad800000791a */ /* 0x000fe80000000000 */
[----:B------:R-:W2:Y:S02]  /*0130*/  UTCATOMSWS.FIND_AND_SET.ALIGN UP0, UR5, UR5 ;  /* 0x00000005000575e3 */ /* 0x000ea40008000800 */
[----:B--2---:R-:W-:-:S04]  /*0140*/  PLOP3.LUT P0, PT, PT, PT, UP0, 0x80, 0x8 ;  /* 0x000000000008781c */ /* 0x004fc80003f0f008 */
[----:B------:R-:W-:-:S04]  /*0150*/  SEL R2, RZ, 0xffffffff, !P0 ;  /* 0xffffffffff027807 */ /* 0x000fc80004000000 */
[----:B------:R-:W-:Y:S01]  /*0160*/  ISETP.NE.AND P0, PT, R2, RZ, PT ;  /* 0x000000ff0200720c */ /* 0x000fe20003f05270 */
[----:B------:R-:W-:-:S12]  /*0170*/  IMAD.U32 R2, RZ, RZ, UR5 ;  /* 0x00000005ff027e24 */ /* 0x000fd8000f8e00ff */
[----:B------:R-:W-:Y:S05]  /*0180*/  @P0 BRA `(.L_x_3) ;  /* 0x0000000000240947 */ /* 0x000fea0003800000 */
.L_x_4:
[----:B------:R-:W-:Y:S05]  /*0190*/  NANOSLEEP 0x64 ;  /* 0x000000640000795d */ /* 0x000fea0003800000 */
[----:B------:R-:W-:-:S05]  /*01a0*/  UMOV UR5, 0x8 ;  /* 0x0000000800057882 */ /* 0x000fca0000000000 */
[----:B------:R-:W-:Y:S04]  /*01b0*/  DEPBAR.LE SB2, 0x36 ;  /* 0x0000ad800000791a */ /* 0x000fe80000000000 */
[----:B------:R-:W2:Y:S02]  /*01c0*/  UTCATOMSWS.FIND_AND_SET.ALIGN UP0, UR5, UR5 ;  /* 0x00000005000575e3 */ /* 0x000ea40008000800 */
[----:B--2---:R-:W-:-:S04]  /*01d0*/  PLOP3.LUT P0, PT, PT, PT, UP0, 0x80, 0x8 ;  /* 0x000000000008781c */ /* 0x004fc80003f0f008 */
[----:B------:R-:W-:-:S04]  /*01e0*/  SEL R2, RZ, 0xffffffff, !P0 ;  /* 0xffffffffff027807 */ /* 0x000fc80004000000 */
[----:B------:R-:W-:Y:S01]  /*01f0*/  ISETP.NE.AND P0, PT, R2, RZ, PT ;  /* 0x000000ff0200720c */ /* 0x000fe20003f05270 */
[----:B------:R-:W-:-:S12]  /*0200*/  IMAD.U32 R2, RZ, RZ, UR5 ;  /* 0x00000005ff027e24 */ /* 0x000fd8000f8e00ff */
[----:B------:R-:W-:Y:S05]  /*0210*/  @!P0 BRA `(.L_x_4) ;  /* 0xfffffffc00dc8947 */ /* 0x000fea000383ffff */
.L_x_3:
[C---:B------:R-:W-:Y:S01]  /*0220*/  VIADD R4, R2.reuse, 0x10 ;  /* 0x0000001002047836 */ /* 0x040fe20000000000 */
[----:B------:R-:W-:Y:S01]  /*0230*/  UMOV UR5, 0x50 ;  /* 0x0000005000057882 */ /* 0x000fe20000000000 */
[----:B------:R-:W-:Y:S01]  /*0240*/  SHF.L.U32 R3, R3, R2, RZ ;  /* 0x0000000203037219 */ /* 0x000fe200000006ff */
[----:B------:R-:W-:Y:S01]  /*0250*/  ULEA UR5, UR6, UR5, 0x18 ;  /* 0x0000000506057291 */ /* 0x000fe2000f8ec0ff */
[----:B------:R-:W-:Y:S01]  /*0260*/  IMAD.SHL.U32 R2, R2, 0x20, RZ ;  /* 0x0000002002027824 */ /* 0x000fe200078e00ff */
[----:B------:R-:W-:-:S04]  /*0270*/  SHF.L.U32 R4, R5, R4, RZ ;  /* 0x0000000405047219 */ /* 0x000fc800000006ff */
[----:B------:R-:W-:-:S05]  /*0280*/  LOP3.LUT R3, R4, R3, RZ, 0xfc, !PT ;  /* 0x0000000304037212 */ /* 0x000fca00078efcff */
[----:B------:R2:W-:Y:S04]  /*0290*/  ATOMS.OR RZ, [UR5], R3 ;  /* 0x00000003ffff798c */ /* 0x0005e8000b000005 */
[----:B------:R2:W-:Y:S01]  /*02a0*/  STS [UR4], R2 ;  /* 0x00000002ff007988 */ /* 0x0005e20008000804 */
[----:B------:R-:W-:Y:S05]  /*02b0*/  BRA `(.L_x_2) ;  /* 0x0000000000107947 */ /* 0x000fea0003800000 */
.L_x_1:
[----:B------:R-:W-:Y:S01]  /*02c0*/  IMAD.MOV.U32 R3, RZ, RZ, -0x1 ;  /* 0xffffffffff037424 */ /* 0x000fe200078e00ff */
[----:B------:R-:W-:-:S04]  /*02d0*/  MOV R2, 0x300 ;  /* 0x0000030000027802 */ /* 0x000fc80000000f00 */
[----:B------:R2:W-:Y:S03]  /*02e0*/  STS [UR4], R3 ;  /* 0x00000003ff007988 */ /* 0x0005e60008000804 */
[----:B-12---:R-:W-:Y:S05]  /*02f0*/  CALL.REL.NOINC `($__internal_1_$__cuda_sm10x_tcgen05_guardrail_trap_phase_invalid_during_alloc) ;  /* 0x0000002c008c7944 */ /* 0x006fea0003c00000 */
.L_x_2:
[----:B------:R-:W-:Y:S05]  /*0300*/  WARPSYNC.ALL ;  /* 0x0000000000007948 */ /* 0x000fea0003800000 */
[----:B------:R-:W-:Y:S01]  /*0310*/  NOP ;  /* 0x0000000000007918 */ /* 0x000fe20000000000 */
.L_x_0:
[----:B------:R-:W3:Y:S08]  /*0320*/  S2UR UR4, SR_CgaCtaId ;  /* 0x00000000000479c3 */ /* 0x000ef00000008800 */
[----:B------:R-:W-:Y:S01]  /*0330*/  BAR.SYNC.DEFER_BLOCKING 0x0 ;  /* 0x0000000000007b1d */ /* 0x000fe20000010000 */
[----:B------:R-:W-:-:S05]  /*0340*/  LOP3.LUT R68, R0, 0xff, RZ, 0xc0, !PT ;  /* 0x000000ff00447812 */ /* 0x000fca00078ec0ff */
[----:B------:R-:W-:Y:S02]  /*0350*/  UMOV UR11, 0x400 ;  /* 0x00000400000b7882 */ /* 0x000fe40000000000 */
[----:B------:R-:W4:Y:S08]  /*0360*/  LDC R4, c[0x0][0x398] ;  /* 0x0000e600ff047b82 */ /* 0x000f300000000800 */
[----:B------:R-:W5:Y:S01]  /*0370*/  LDC R10, c[0x0][0x3a0] ;  /* 0x0000e800ff0a7b82 */ /* 0x000f620000000800 */
[----:B---3--:R-:W-:-:S07]  /*0380*/  ULEA UR11, UR4, UR11, 0x18 ;  /* 0x0000000b040b7291 */ /* 0x008fce000f8ec0ff */
[----:B------:R-:W3:Y:S02]  /*0390*/  S2UR UR7, SR_CTAID.Y ;  /* 0x00000000000779c3 */ /* 0x000ee40000002600 */
[----:B--2---:R-:W2:Y:S06]  /*03a0*/  LDS R3, [UR11] ;  /* 0x0000000bff037984 */ /* 0x004eac0008000800 */
[----:B------:R-:W-:Y:S06]  /*03b0*/  BAR.SYNC.DEFER_BLOCKING 0x0 ;  /* 0x0000000000007b1d */ /* 0x000fec0000010000 */
[----:B------:R-:W-:Y:S05]  /*03c0*/  @P2 BRA `(.L_x_5) ;  /* 0x0000000000182947 */ /* 0x000fea0003800000 */
[----:B------:R-:W-:Y:S01]  /*03d0*/  ELECT P0, URZ, PT ;  /* 0x0000000000ff782f */ /* 0x000fe20003800000 */
[----:B------:R-:W-:Y:S01]  /*03e0*/  IMAD.MOV.U32 R2, RZ, RZ, 0x1 ;  /* 0x00000001ff027424 */ /* 0x000fe200078e00ff */
[----:B------:R-:W-:Y:S01]  /*03f0*/  UMOV UR5, 0x40 ;  /* 0x0000004000057882 */ /* 0x000fe20000000000 */
[----:B------:R-:W-:Y:S01]  /*0400*/  UVIRTCOUNT.DEALLOC.SMPOOL 0x80 ;  /* 0x000000800000784c */ /* 0x000fe20000000000 */
[----:B------:R-:W-:-:S09]  /*0410*/  ULEA UR5, UR4, UR5, 0x18 ;  /* 0x0000000504057291 */ /* 0x000fd2000f8ec0ff */
[----:B------:R5:W-:Y:S03]  /*0420*/  @P0 STS.U8 [UR5], R2 ;  /* 0x00000002ff000988 */ /* 0x000be60008000005 */
.L_x_5:
[----:B------:R-:W5:Y:S01]  /*0430*/  S2UR UR4, SR_CTAID.Z ;  /* 0x00000000000479c3 */ /* 0x000f620000002700 */
[----:B------:R-:W4:Y:S01]  /*0440*/  LDCU UR5, c[0x0][0x370] ;  /* 0x00006e00ff0577ac */ /* 0x000f220008000800 */
[----:B------:R-:W-:Y:S01]  /*0450*/  ISETP.GE.U32.AND P0, PT, R68, 0x20, PT ;  /* 0x000000204400780c */ /* 0x000fe20003f06070 */
[----:B----4-:R-:W-:Y:S01]  /*0460*/  VIADD R4, R4, 0xffffffff ;  /* 0xffffffff04047836 */ /* 0x010fe20000000000 */
[C---:B------:R-:W-:Y:S01]  /*0470*/  ISETP.NE.U32.AND P3, PT, R68.reuse, RZ, PT ;  /* 0x000000ff4400720c */ /* 0x040fe20003f65070 */
[----:B------:R-:W5:Y:S01]  /*0480*/  LDCU UR6, c[0x0][0x374] ;  /* 0x00006e80ff0677ac */ /* 0x000f620008000800 */
[----:B------:R-:W-:Y:S01]  /*0490*/  LEA R11, R68, UR11, 0x2 ;  /* 0x0000000b440b7c11 */ /* 0x000fe2000f8e10ff */
[----:B-----5:R-:W-:Y:S01]  /*04a0*/  VIADD R12, R10, 0xffffffff ;  /* 0xffffffff0a0c7836 */ /* 0x020fe20000000000 */
[----:B------:R-:W4:Y:S01]  /*04b0*/  S2UR UR15, SR_CTAID.X ;  /* 0x00000000000f79c3 */ /* 0x000f220000002500 */
[----:B------:R-:W5:Y:S01]  /*04c0*/  LDCU.64 UR12, c[0x0][0x3c0] ;  /* 0x00007800ff0c77ac */ /* 0x000f620008000a00 */
[----:B--2---:R-:W-:Y:S01]  /*04d0*/  R2UR UR10, R3 ;  /* 0x00000000030a72ca */ /* 0x004fe200000e0000 */
[----:B------:R-:W-:Y:S04]  /*04e0*/  BSSY.RECONVERGENT B0, `(.L_x_6) ;  /* 0x0000011000007945 */ /* 0x000fe80003800200 */
[----:B------:R2:W-:Y:S01]  /*04f0*/  @!P0 STS [R11], RZ ;  /* 0x000000ff0b008388 */ /* 0x0005e20000000800 */
[----:B------:R-:W-:-:S03]  /*0500*/  NOP ;  /* 0x0000000000007918 */ /* 0x000fc60000000000 */
[----:B------:R2:W-:Y:S01]  /*0510*/  @!P3 STS [UR11+0x24], R4 ;  /* 0x00002404ff00b988 */ /* 0x0005e2000800080b */
[----:B---3--:R-:W-:-:S03]  /*0520*/  UIMAD UR4, UR4, UR6, UR7 ;  /* 0x00000006040472a4 */ /* 0x008fc6000f8e0207 */
[----:B------:R2:W-:Y:S01]  /*0530*/  @!P3 STS [UR11+0x20], R12 ;  /* 0x0000200cff00b988 */ /* 0x0005e2000800080b */
[----:B----4-:R-:W-:-:S04]  /*0540*/  UIMAD UR4, UR4, UR5, UR15 ;  /* 0x00000005040472a4 */ /* 0x010fc8000f8e020f */
[----:B------:R-:W-:-:S04]  /*0550*/  UIMAD UR4, UR4, 0x180, URZ ;  /* 0x00000180040478a4 */ /* 0x000fc8000f8e02ff */
[----:B-----5:R-:W-:-:S04]  /*0560*/  UIADD3 UR8, UP0, UPT, UR4, UR12, URZ ;  /* 0x0000000c04087290 */ /* 0x020fc8000ff1e0ff */
[----:B------:R-:W-:Y:S01]  /*0570*/  ULEA.HI.X.SX32 UR9, UR4, UR13, 0x1, UP0 ;  /* 0x0000000d04097291 */ /* 0x000fe200080f0eff */
[----:B--2---:R-:W-:Y:S11]  /*0580*/  @P3 BRA `(.L_x_7) ;  /* 0x0000000000183947 */ /* 0x004ff60003800000 */
[----:B------:R-:W2:Y:S01]  /*0590*/  LDS R2, [UR11+0x8] ;  /* 0x0000080bff027984 */ /* 0x000ea20008000800 */
[----:B------:R-:W3:Y:S01]  /*05a0*/  LDC.64 R6, c[0x0][0x380] ;  /* 0x0000e000ff067b82 */ /* 0x000ee20000000a00 */
[----:B------:R-:W-:Y:S02]  /*05b0*/  IMAD.MOV.U32 R3, RZ, RZ, 0x70 ;  /* 0x00000070ff037424 */ /* 0x000fe400078e00ff */
[----:B---3--:R3:W-:Y:S03]  /*05c0*/  STS.64 [UR11], R6 ;  /* 0x00000006ff007988 */ /* 0x0087e60008000a0b */
[----:B--2---:R-:W-:-:S05]  /*05d0*/  LOP3.LUT R2, R2, 0x10, R3, 0xd8, !PT ;  /* 0x0000001002027812 */ /* 0x004fca00078ed803 */
[----:B------:R3:W-:Y:S02]  /*05e0*/  STS [UR11+0x8], R2 ;  /* 0x00000802ff007988 */ /* 0x0007e4000800080b */
.L_x_7:
[----:B------:R-:W-:Y:S05]  /*05f0*/  BSYNC.RECONVERGENT B0 ;  /* 0x0000000000007941 */ /* 0x000fea0003800200 */
.L_x_6:
[----:B------:R-:W-:Y:S04]  /*0600*/  BSSY.RECONVERGENT B0, `(.L_x_8) ;  /* 0x000000a000007945 */ /* 0x000fe80003800200 */
[----:B------:R-:W-:Y:S05]  /*0610*/  @P3 BRA `(.L_x_9) ;  /* 0x0000000000203947 */ /* 0x000fea0003800000 */
[----:B---3--:R-:W2:Y:S01]  /*0620*/  LDS R2, [UR11+0x34] ;  /* 0x0000340bff027984 */ /* 0x008ea20008000800 */
[----:B------:R-:W-:Y:S02]  /*0630*/  IMAD.MOV.U32 R3, RZ, RZ, 0x3f000000 ;  /* 0x3f000000ff037424 */ /* 0x000fe400078e00ff */
[----:B------:R-:W-:Y:S01]  /*0640*/  @!P3 IMAD.MOV.U32 R5, RZ, RZ, 0x3f ;  /* 0x0000003fff05b424 */ /* 0x000fe200078e00ff */
[----:B------:R-:W3:Y:S02]  /*0650*/  @!P3 LDS R6, [UR11+0x38] ;  /* 0x0000380bff06b984 */ /* 0x000ee40008000800 */
[----:B--2---:R-:W-:Y:S02]  /*0660*/  LOP3.LUT R2, R2, 0xff000000, R3, 0xb8, !PT ;  /* 0xff00000002027812 */ /* 0x004fe400078eb803 */
[----:B---3--:R-:W-:-:S03]  /*0670*/  @!P3 LOP3.LUT R3, R6, 0xff, R5, 0xb8, !PT ;  /* 0x000000ff0603b812 */ /* 0x008fc600078eb805 */
[----:B------:R2:W-:Y:S04]  /*0680*/  STS [UR11+0x34], R2 ;  /* 0x00003402ff007988 */ /* 0x0005e8000800080b */
[----:B------:R2:W-:Y:S02]  /*0690*/  @!P3 STS [UR11+0x38], R3 ;  /* 0x00003803ff00b988 */ /* 0x0005e4000800080b */
.L_x_9:
[----:B------:R-:W-:Y:S05]  /*06a0*/  BSYNC.RECONVERGENT B0 ;  /* 0x0000000000007941 */ /* 0x000fea0003800200 */
.L_x_8:
[----:B------:R-:W-:Y:S04]  /*06b0*/  BSSY.RECONVERGENT B0, `(.L_x_10) ;  /* 0x000000e000007945 */ /* 0x000fe80003800200 */
[----:B------:R-:W-:Y:S05]  /*06c0*/  @P3 BRA `(.L_x_11) ;  /* 0x0000000000303947 */ /* 0x000fea0003800000 */
[----:B--2---:R-:W2:Y:S01]  /*06d0*/  LDS R3, [UR11+0x34] ;  /* 0x0000340bff037984 */ /* 0x004ea20008000800 */
[----:B------:R-:W4:Y:S03]  /*06e0*/  LDC.64 R8, c[0x0][0x3a8] ;  /* 0x0000ea00ff087b82 */ /* 0x000f260000000a00 */
[----:B---3--:R-:W3:Y:S01]  /*06f0*/  LDS R2, [UR11+0x1c] ;  /* 0x00001c0bff027984 */ /* 0x008ee20008000800 */
[C---:B----4-:R-:W-:Y:S01]  /*0700*/  SHF.L.U64.HI R6, R8.reuse, 0x1, R9 ;  /* 0x0000000108067819 */ /* 0x050fe20000010209 */
[----:B------:R-:W-:-:S03]  /*0710*/  IMAD.SHL.U32 R5, R8, 0x2, RZ ;  /* 0x0000000208057824 */ /* 0x000fc600078e00ff */
[--C-:B------:R-:W-:Y:S02]  /*0720*/  SHF.R.U32.HI R7, RZ, 0x4, R6.reuse ;  /* 0x00000004ff077819 */ /* 0x100fe40000011606 */
[----:B------:R-:W-:-:S05]  /*0730*/  SHF.R.U64 R5, R5, 0x4, R6 ;  /* 0x0000000405057819 */ /* 0x000fca0000001206 */
[----:B------:R4:W-:Y:S01]  /*0740*/  STS [UR11+0xc], R5 ;  /* 0x00000c05ff007988 */ /* 0x0009e2000800080b */
[----:B--2---:R-:W-:Y:S02]  /*0750*/  LOP3.LUT R3, R3, 0x7, RZ, 0xb8, !PT ;  /* 0x0000000703037812 */ /* 0x004fe400078eb8ff */
[----:B---3--:R-:W-:-:S03]  /*0760*/  LOP3.LUT R2, R2, 0xf, R7, 0xb8, !PT ;  /* 0x0000000f02027812 */ /* 0x008fc600078eb807 */
[----:B------:R4:W-:Y:S04]  /*0770*/  STS [UR11+0x34], R3 ;  /* 0x00003403ff007988 */ /* 0x0009e8000800080b */
[----:B------:R4:W-:Y:S02]  /*0780*/  STS [UR11+0x1c], R2 ;  /* 0x00001c02ff007988 */ /* 0x0009e4000800080b */
.L_x_11:
[----:B------:R-:W-:Y:S05]  /*0790*/  BSYNC.RECONVERGENT B0 ;  /* 0x0000000000007941 */ /* 0x000fea0003800200 */
.L_x_10:
[----:B------:R-:W-:Y:S04]  /*07a0*/  BSSY.RECONVERGENT B1, `(.L_x_12) ;  /* 0x000001a000017945 */ /* 0x000fe80003800200 */
[----:B------:R-:W-:Y:S04]  /*07b0*/  BSSY.RELIABLE B0, `(.L_x_13) ;  /* 0x0000015000007945 */ /* 0x000fe80003800100 */
[----:B------:R-:W-:Y:S05]  /*07c0*/  @P3 BRA `(.L_x_14) ;  /* 0x0000000000203947 */ /* 0x000fea0003800000 */
[----:B--234-:R-:W2:Y:S02]  /*07d0*/  LDS R2, [UR11+0x34] ;  /* 0x0000340bff027984 */ /* 0x01cea40008000800 */
[----:B--2---:R-:W-:-:S05]  /*07e0*/  LOP3.LUT R2, R2, 0x38, RZ, 0xb8, !PT ;  /* 0x0000003802027812 */ /* 0x004fca00078eb8ff */
[----:B------:R2:W-:Y:S01]  /*07f0*/  STS [UR11+0x34], R2 ;  /* 0x00003402ff007988 */ /* 0x0005e2000800080b */
[----:B------:R-:W-:Y:S05]  /*0800*/  @P3 BRA `(.L_x_15) ;  /* 0x0000000000203947 */ /* 0x000fea0003800000 */
[----:B--2---:R-:W2:Y:S01]  /*0810*/  LDS R2, [UR11+0x8] ;  /* 0x0000080bff027984 */ /* 0x004ea20008000800 */
[----:B------:R-:W-:-:S05]  /*0820*/  IMAD.MOV.U32 R3, RZ, RZ, 0x780 ;  /* 0x00000780ff037424 */ /* 0x000fca00078e00ff */
[----:B--2---:R-:W-:-:S05]  /*0830*/  LOP3.LUT R2, R2, 0x300, R3, 0xd8, !PT ;  /* 0x0000030002027812 */ /* 0x004fca00078ed803 */
[----:B------:R5:W-:Y:S02]  /*0840*/  STS [UR11+0x8], R2 ;  /* 0x00000802ff007988 */ /* 0x000be4000800080b */
.L_x_14:
[----:B------:R-:W-:Y:S05]  /*0850*/  @P3 BRA `(.L_x_16) ;  /* 0x0000000000283947 */ /* 0x000fea0003800000 */
[----:B--2345:R-:W2:Y:S02]  /*0860*/  LDS R2, [UR11+0x8] ;  /* 0x0000080bff027984 */ /* 0x03cea40008000800 */
[----:B--2---:R-:W-:-:S05]  /*0870*/  LOP3.LUT R2, R2, 0x1800, RZ, 0xb8, !PT ;  /* 0x0000180002027812 */ /* 0x004fca00078eb8ff */
[----:B------:R3:W-:Y:S02]  /*0880*/  STS [UR11+0x8], R2 ;  /* 0x00000802ff007988 */ /* 0x0007e4000800080b */
.L_x_15:
[----:B------:R-:W-:Y:S05]  /*0890*/  @P3 BREAK.RELIABLE B0 ;  /* 0x0000000000003942 */ /* 0x000fea0003800100 */
[----:B------:R-:W-:Y:S05]  /*08a0*/  @P3 BRA `(.L_x_17) ;  /* 0x0000000000243947 */ /* 0x000fea0003800000 */
[----:B------:R-:W4:Y:S01]  /*08b0*/  LDS R3, [UR11+0x8] ;  /* 0x0000080bff037984 */ /* 0x000f220008000800 */
[----:B--23--:R-:W-:-:S05]  /*08c0*/  IMAD.MOV.U32 R2, RZ, RZ, 0x6000 ;  /* 0x00006000ff027424 */ /* 0x00cfca00078e00ff */
[----:B----4-:R-:W-:-:S04]  /*08d0*/  LOP3.LUT R2, R3, 0x6000, R2, 0xd8, !PT ;  /* 0x0000600003027812 */ /* 0x010fc800078ed802 */
[----:B------:R-:W-:-:S05]  /*08e0*/  LOP3.LUT R2, R2, 0x400000, RZ, 0xb8, !PT ;  /* 0x0040000002027812 */ /* 0x000fca00078eb8ff */
[----:B------:R2:W-:Y:S02]  /*08f0*/  STS [UR11+0x8], R2 ;  /* 0x00000802ff007988 */ /* 0x0005e4000800080b */
.L_x_16:
[----:B------:R-:W-:Y:S05]  /*0900*/  BSYNC.RELIABLE B0 ;  /* 0x0000000000007941 */ /* 0x000fea0003800100 */
.L_x_13:
[----:B--2345:R-:W2:Y:S02]  /*0910*/  @!P3 LDS R2, [UR11+0x8] ;  /* 0x0000080bff02b984 */ /* 0x03cea40008000800 */
[----:B--2---:R-:W-:-:S05]  /*0920*/  @!P3 LOP3.LUT R2, R2, 0x8000, RZ, 0xb8, !PT ;  /* 0x000080000202b812 */ /* 0x004fca00078eb8ff */
[----:B------:R4:W-:Y:S02]  /*0930*/  @!P3 STS [UR11+0x8], R2 ;  /* 0x00000802ff00b988 */ /* 0x0009e4000800080b */
.L_x_17:
[----:B------:R-:W-:Y:S05]  /*0940*/  BSYNC.RECONVERGENT B1 ;  /* 0x0000000000017941 */ /* 0x000fea0003800200 */
.L_x_12:
[----:B------:R-:W-:Y:S05]  /*0950*/  WARPSYNC.ALL ;  /* 0x0000000000007948 */ /* 0x000fea0003800000 */
[----:B------:R-:W-:Y:S01]  /*0960*/  NOP ;  /* 0x0000000000007918 */ /* 0x000fe20000000000 */
[----:B------:R-:W-:Y:S05]  /*0970*/  @P0 BRA `(.L_x_18) ;  /* 0x0000000000300947 */ /* 0x000fea0003800000 */
[----:B--234-:R-:W2:Y:S01]  /*0980*/  S2R R2, SR_LANEID ;  /* 0x0000000000027919 */ /* 0x01cea20000000000 */
[----:B------:R-:W-:Y:S05]  /*0990*/  WARPSYNC.ALL ;  /* 0x0000000000007948 */ /* 0x000fea0003800000 */
[----:B------:R-:W-:Y:S01]  /*09a0*/  NOP ;  /* 0x0000000000007918 */ /* 0x000fe20000000000 */
[----:B--2---:R-:W-:-:S05]  /*09b0*/  IMAD.SHL.U32 R5, R2, 0x4, RZ ;  /* 0x0000000402057824 */ /* 0x004fca00078e00ff */
[----:B------:R-:W2:Y:S01]  /*09c0*/  LDS R7, [R5+UR11] ;  /* 0x0000000b05077984 */ /* 0x000ea20008000800 */
[----:B------:R-:W-:-:S05]  /*09d0*/  IADD3 R2, P1, PT, R5, UR8, RZ ;  /* 0x0000000805027c10 */ /* 0x000fca000ff3e0ff */
[----:B------:R-:W-:-:S05]  /*09e0*/  IMAD.X R3, RZ, RZ, UR9, P1 ;  /* 0x00000009ff037e24 */ /* 0x000fca00088e06ff */
[----:B--2---:R5:W2:Y:S01]  /*09f0*/  ATOMG.E.EXCH.STRONG.GPU PT, RZ, [R2], R7 ;  /* 0x0000000702ff73a8 */ /* 0x004aa200041ee100 */
[----:B------:R-:W-:-:S04]  /*0a00*/  DEPBAR {5,4,3,2,1,0} ;  /* 0x0000003f0000791a */ /* 0x000fc80000000000 */
[----:B------:R-:W3:Y:S02]  /*0a10*/  CCTL.E.C.LDCU.IV.DEEP [UR8] ;  /* 0x0000000008007540 */ /* 0x000ee40009c08000 */
[----:B---3--:R5:W-:Y:S01]  /*0a20*/  UTMACCTL.IV [UR8] ;  /* 0x00000000080079b9 */ /* 0x008be20008000000 */
[----:B------:R-:W-:Y:S01]  /*0a30*/  NOP ;  /* 0x0000000000007918 */ /* 0x000fe20000000000 */
.L_x_18:
[----:B------:R-:W-:Y:S05]  /*0a40*/  @P0 BRA `(.L_x_19) ;  /* 0x00000000000c0947 */ /* 0x000fea0003800000 */
[----:B------:R0:W-:Y:S01]  /*0a50*/  UTMACMDFLUSH ;  /* 0x00000000000079b7 */ /* 0x0001e20000000000 */
[----:B------:R-:W-:Y:S05]  /*0a60*/  @P0 BRA `(.L_x_19) ;  /* 0x0000000000040947 */ /* 0x000fea0003800000 */
[----:B------:R-:W-:-:S04]  /*0a70*/  DEPBAR.LE SB0, 0x0 ;  /* 0x000080000000791a */ /* 0x000fc80000000000 */
.L_x_19:
[----:B------:R-:W-:Y:S05]  /*0a80*/  WARPSYNC.ALL ;  /* 0x0000000000007948 */ /* 0x000fea0003800000 */
[----:B------:R-:W-:Y:S01]  /*0a90*/  NOP ;  /* 0x0000000000007918 */ /* 0x000fe20000000000 */
[----:B--2---:R-:W-:Y:S06]  /*0aa0*/  BAR.SYNC.DEFER_BLOCKING 0x0 ;  /* 0x0000000000007b1d */ /* 0x004fec0000010000 */
[----:B------:R-:W-:Y:S02]  /*0ab0*/  BSSY.RECONVERGENT B1, `(.L_x_20) ;  /* 0x000000b000017945 */ /* 0x000fe40003800200 */
[----:B------:R-:W-:Y:S06]  /*0ac0*/  BAR.SYNC.DEFER_BLOCKING 0x0 ;  /* 0x0000000000007b1d */ /* 0x000fec0000010000 */
[----:B------:R2:W-:Y:S01]  /*0ad0*/  @!P0 STS [R11], RZ ;  /* 0x000000ff0b008388 */ /* 0x0005e20000000800 */
[----:B------:R-:W-:Y:S01]  /*0ae0*/  NOP ;  /* 0x0000000000007918 */ /* 0x000fe20000000000 */
[----:B------:R-:W-:Y:S05]  /*0af0*/  @P3 BRA `(.L_x_21) ;  /* 0x0000000000183947 */ /* 0x000fea0003800000 */
[----:B---345:R-:W3:Y:S01]  /*0b00*/  LDS R2, [UR11+0x8] ;  /* 0x0000080bff027984 */ /* 0x038ee20008000800 */
[----:B------:R-:W4:Y:S01]  /*0b10*/  LDC.64 R6, c[0x0][0x388] ;  /* 0x0000e200ff067b82 */ /* 0x000f220000000a00 */
[----:B------:R-:W-:Y:S02]  /*0b20*/  IMAD.MOV.U32 R3, RZ, RZ, 0x70 ;  /* 0x00000070ff037424 */ /* 0x000fe400078e00ff */
[----:B----4-:R4:W-:Y:S03]  /*0b30*/  STS.64 [UR11], R6 ;  /* 0x00000006ff007988 */ /* 0x0109e60008000a0b */
[----:B---3--:R-:W-:-:S05]  /*0b40*/  LOP3.LUT R2, R2, 0x10, R3, 0xd8, !PT ;  /* 0x0000001002027812 */ /* 0x008fca00078ed803 */
[----:B------:R4:W-:Y:S02]  /*0b50*/  STS [UR11+0x8], R2 ;  /* 0x00000802ff007988 */ /* 0x0009e4000800080b */
.L_x_21:
[----:B-----5:R-:W-:Y:S05]  /*0b60*/  BSYNC.RECONVERGENT B1 ;  /* 0x0000000000017941 */ /* 0x020fea0003800200 */
.L_x_20:
[----:B------:R-:W-:Y:S04]  /*0b70*/  BSSY.RECONVERGENT B2, `(.L_x_22) ;  /* 0x000000f000027945 */ /* 0x000fe80003800200 */
[----:B------:R-:W-:Y:S04]  /*0b80*/  BSSY.RELIABLE B1, `(.L_x_23) ;  /* 0x000000c000017945 */ /* 0x000fe80003800100 */
[----:B------:R-:W-:Y:S05]  /*0b90*/  @P3 BRA `(.L_x_24) ;  /* 0x0000000000283947 */ /* 0x000fea0003800000 */
[----:B---34-:R-:W3:Y:S01]  /*0ba0*/  LDS R2, [UR11+0x34] ;  /* 0x0000340bff027984 */ /* 0x018ee20008000800 */
[----:B------:R-:W-:Y:S01]  /*0bb0*/  IMAD.MOV.U32 R3, RZ, RZ, 0x3f000000 ;  /* 0x3f000000ff037424 */ /* 0x000fe200078e00ff */
[----:B------:R-:W-:Y:S05]  /*0bc0*/  @P3 BREAK.RELIABLE B1 ;  /* 0x0000000000013942 */ /* 0x000fea0003800100 */
[----:B---3--:R-:W-:-:S05]  /*0bd0*/  LOP3.LUT R2, R2, 0xff000000, R3, 0xb8, !PT ;  /* 0xff00000002027812 */ /* 0x008fca00078eb803 */
[----:B------:R3:W-:Y:S01]  /*0be0*/  STS [UR11+0x34], R2 ;  /* 0x00003402ff007988 */ /* 0x0007e2000800080b */
[----:B------:R-:W-:Y:S05]  /*0bf0*/  @P3 BRA `(.L_x_25) ;  /* 0x0000000000183947 */ /* 0x000fea0003800000 */
[----:B---3--:R-:W3:Y:S01]  /*0c00*/  LDS R2, [UR11+0x38] ;  /* 0x0000380bff027984 */ /* 0x008ee20008000800 */
[----:B------:R-:W-:-:S05]  /*0c10*/  IMAD.MOV.U32 R3, RZ, RZ, 0xff ;  /* 0x000000ffff037424 */ /* 0x000fca00078e00ff */
[----:B---3--:R-:W-:-:S05]  /*0c20*/  LOP3.LUT R2, R2, 0xff, R3, 0xb8, !PT ;  /* 0x000000ff02027812 */ /* 0x008fca00078eb803 */
[----:B------:R5:W-:Y:S02]  /*0c30*/  STS [UR11+0x38], R2 ;  /* 0x00003802ff007988 */ /* 0x000be4000800080b */
.L_x_24:
[----:B------:R-:W-:Y:S05]  /*0c40*/  BSYNC.RELIABLE B1 ;  /* 0x0000000000017941 */ /* 0x000fea0003800100 */
.L_x_23:
[----:B------:R2:W-:Y:S02]  /*0c50*/  @!P3 STS [UR11+0x20], R12 ;  /* 0x0000200cff00b988 */ /* 0x0005e4000800080b */
.L_x_25:
[----:B------:R-:W-:Y:S05]  /*0c60*/  BSYNC.RECONVERGENT B2 ;  /* 0x0000000000027941 */ /* 0x000fea0003800200 */
.L_x_22:
[----:B------:R-:W-:Y:S05]  /*0c70*/  WARPSYNC.ALL ;  /* 0x0000000000007948 */ /* 0x000fea0003800000 */
[----:B------:R-:W-:Y:S01]  /*0c80*/  NOP ;  /* 0x0000000000007918 */ /* 0x000fe20000000000 */
[----:B------:R-:W2:Y:S01]  /*0c90*/  LDC R5, c[0x0][0x39c] ;  /* 0x0000e700ff057b82 */ /* 0x000ea20000000800 */
[----:B------:R-:W-:Y:S01]  /*0ca0*/  BSSY.RECONVERGENT B2, `(.L_x_26) ;  /* 0x0000010000027945 */ /* 0x000fe20003800200 */
[----:B--2---:R-:W-:-:S05]  /*0cb0*/  VIADD R5, R5, 0xffffffff ;  /* 0xffffffff05057836 */ /* 0x004fca0000000000 */
[----:B------:R2:W-:Y:S01]  /*0cc0*/  @!P3 STS [UR11+0x24], R5 ;  /* 0x00002405ff00b988 */ /* 0x0005e2000800080b */
[----:B------:R-:W-:Y:S05]  /*0cd0*/  @P3 BRA `(.L_x_27) ;  /* 0x0000000000303947 */ /* 0x000fea0003800000 */
[----:B------:R-:W2:Y:S01]  /*0ce0*/  LDS R3, [UR11+0x34] ;  /* 0x0000340bff037984 */ /* 0x000ea20008000800 */
[----:B----4-:R-:W4:Y:S03]  /*0cf0*/  LDC.64 R6, c[0x0][0x3b0] ;  /* 0x0000ec00ff067b82 */ /* 0x010f260000000a00 */
[----:B---3-5:R-:W3:Y:S01]  /*0d00*/  LDS R2, [UR11+0x1c] ;  /* 0x00001c0bff027984 */ /* 0x028ee20008000800 */
        /* <DEDUP_REMOVED lines=9> */
.L_x_27:
[----:B------:R-:W-:Y:S05]  /*0da0*/  BSYNC.RECONVERGENT B2 ;  /* 0x0000000000027941 */ /* 0x000fea0003800200 */
.L_x_26:
[----:B------:R-:W-:Y:S04]  /*0db0*/  BSSY.RECONVERGENT B3, `(.L_x_28) ;  /* 0x000001a000037945 */ /* 0x000fe80003800200 */
[----:B------:R-:W-:Y:S04]  /*0dc0*/  BSSY.RELIABLE B2, `(.L_x_29) ;  /* 0x0000015000027945 */ /* 0x000fe80003800100 */
[----:B------:R-:W-:Y:S05]  /*0dd0*/  @P3 BRA `(.L_x_30) ;  /* 0x0000000000203947 */ /* 0x000fea0003800000 */
[----:B---345:R-:W3:Y:S02]  /*0de0*/  LDS R2, [UR11+0x34] ;  /* 0x0000340bff027984 */ /* 0x038ee40008000800 */
[----:B---3--:R-:W-:-:S05]  /*0df0*/  LOP3.LUT R2, R2, 0x38, RZ, 0xb8, !PT ;  /* 0x0000003802027812 */ /* 0x008fca00078eb8ff */
[----:B------:R3:W-:Y:S01]  /*0e00*/  STS [UR11+0x34], R2 ;  /* 0x00003402ff007988 */ /* 0x0007e2000800080b */
[----:B------:R-:W-:Y:S05]  /*0e10*/  @P3 BRA `(.L_x_31) ;  /* 0x0000000000203947 */ /* 0x000fea0003800000 */
[----:B---3--:R-:W3:Y:S01]  /*0e20*/  LDS R2, [UR11+0x8] ;  /* 0x0000080bff027984 */ /* 0x008ee20008000800 */
[----:B------:R-:W-:-:S05]  /*0e30*/  IMAD.MOV.U32 R3, RZ, RZ, 0x780 ;  /* 0x00000780ff037424 */ /* 0x000fca00078e00ff */
[----:B---3--:R-:W-:-:S05]  /*0e40*/  LOP3.LUT R2, R2, 0x300, R3, 0xd8, !PT ;  /* 0x0000030002027812 */ /* 0x008fca00078ed803 */
[----:B------:R3:W-:Y:S02]  /*0e50*/  STS [UR11+0x8], R2 ;  /* 0x00000802ff007988 */ /* 0x0007e4000800080b */
.L_x_30:
[----:B------:R-:W-:Y:S05]  /*0e60*/  @P3 BRA `(.L_x_32) ;  /* 0x0000000000283947 */ /* 0x000fea0003800000 */
[----:B---345:R-:W3:Y:S02]  /*0e70*/  LDS R2, [UR11+0x8] ;  /* 0x0000080bff027984 */ /* 0x038ee40008000800 */
[----:B---3--:R-:W-:-:S05]  /*0e80*/  LOP3.LUT R2, R2, 0x1800, RZ, 0xb8, !PT ;  /* 0x0000180002027812 */ /* 0x008fca00078eb8ff */
[----:B------:R4:W-:Y:S02]  /*0e90*/  STS [UR11+0x8], R2 ;  /* 0x00000802ff007988 */ /* 0x0009e4000800080b */
.L_x_31:
[----:B------:R-:W-:Y:S05]  /*0ea0*/  @P3 BREAK.RELIABLE B2 ;  /* 0x0000000000023942 */ /* 0x000fea0003800100 */
[----:B------:R-:W-:Y:S05]  /*0eb0*/  @P3 BRA `(.L_x_33) ;  /* 0x0000000000243947 */ /* 0x000fea0003800000 */
[----:B---34-:R-:W3:Y:S01]  /*0ec0*/  LDS R2, [UR11+0x8] ;  /* 0x0000080bff027984 */ /* 0x018ee20008000800 */
[----:B------:R-:W-:-:S05]  /*0ed0*/  IMAD.MOV.U32 R3, RZ, RZ, 0x6000 ;  /* 0x00006000ff037424 */ /* 0x000fca00078e00ff */
[----:B---3--:R-:W-:-:S04]  /*0ee0*/  LOP3.LUT R2, R2, 0x6000, R3, 0xd8, !PT ;  /* 0x0000600002027812 */ /* 0x008fc800078ed803 */
[----:B------:R-:W-:-:S05]  /*0ef0*/  LOP3.LUT R2, R2, 0x400000, RZ, 0xb8, !PT ;  /* 0x0040000002027812 */ /* 0x000fca00078eb8ff */
[----:B------:R3:W-:Y:S02]  /*0f00*/  STS [UR11+0x8], R2 ;  /* 0x00000802ff007988 */ /* 0x0007e4000800080b */
.L_x_32:
[----:B------:R-:W-:Y:S05]  /*0f10*/  BSYNC.RELIABLE B2 ;  /* 0x0000000000027941 */ /* 0x000fea0003800100 */
.L_x_29:
[----:B---345:R-:W3:Y:S02]  /*0f20*/  @!P3 LDS R2, [UR11+0x8] ;  /* 0x0000080bff02b984 */ /* 0x038ee40008000800 */
[----:B---3--:R-:W-:-:S05]  /*0f30*/  @!P3 LOP3.LUT R2, R2, 0x8000, RZ, 0xb8, !PT ;  /* 0x000080000202b812 */ /* 0x008fca00078eb8ff */
[----:B------:R5:W-:Y:S02]  /*0f40*/  @!P3 STS [UR11+0x8], R2 ;  /* 0x00000802ff00b988 */ /* 0x000be4000800080b */
.L_x_33:
[----:B------:R-:W-:Y:S05]  /*0f50*/  BSYNC.RECONVERGENT B3 ;  /* 0x0000000000037941 */ /* 0x000fea0003800200 */
.L_x_28:
[----:B------:R-:W-:Y:S05]  /*0f60*/  WARPSYNC.ALL ;  /* 0x0000000000007948 */ /* 0x000fea0003800000 */
[----:B------:R-:W-:Y:S01]  /*0f70*/  NOP ;  /* 0x0000000000007918 */ /* 0x000fe20000000000 */
[----:B------:R-:W-:-:S04]  /*0f80*/  UIADD3 UR5, UPT, UPT, UR4, 0x80, URZ ;  /* 0x0000008004057890 */ /* 0x000fc8000fffe0ff */
[----:B------:R-:W-:-:S04]  /*0f90*/  UIADD3 UR32, UP0, UPT, UR5, UR12, URZ ;  /* 0x0000000c05207290 */ /* 0x000fc8000ff1e0ff */
[----:B------:R-:W-:Y:S01]  /*0fa0*/  ULEA.HI.X.SX32 UR33, UR5, UR13, 0x1, UP0 ;  /* 0x0000000d05217291 */ /* 0x000fe200080f0eff */
[----:B------:R-:W-:Y:S11]  /*0fb0*/  @P0 BRA `(.L_x_34) ;  /* 0x0000000000300947 */ /* 0x000ff60003800000 */
[----:B---345:R-:W3:Y:S01]  /*0fc0*/  S2R R2, SR_LANEID ;  /* 0x0000000000027919 */ /* 0x038ee20000000000 */
[----:B------:R-:W-:Y:S05]  /*0fd0*/  WARPSYNC.ALL ;  /* 0x0000000000007948 */ /* 0x000fea0003800000 */
[----:B------:R-:W-:Y:S01]  /*0fe0*/  NOP ;  /* 0x0000000000007918 */ /* 0x000fe20000000000 */
[----:B---3--:R-:W-:-:S05]  /*0ff0*/  IMAD.SHL.U32 R6, R2, 0x4, RZ ;  /* 0x0000000402067824 */ /* 0x008fca00078e00ff */
[----:B------:R-:W3:Y:S01]  /*1000*/  LDS R7, [R6+UR11] ;  /* 0x0000000b06077984 */ /* 0x000ee20008000800 */
[----:B------:R-:W-:-:S05]  /*1010*/  IADD3 R2, P1, PT, R6, UR32, RZ ;  /* 0x0000002006027c10 */ /* 0x000fca000ff3e0ff */
[----:B------:R-:W-:-:S05]  /*1020*/  IMAD.X R3, RZ, RZ, UR33, P1 ;  /* 0x00000021ff037e24 */ /* 0x000fca00088e06ff */
[----:B---3--:R3:W4:Y:S01]  /*1030*/  ATOMG.E.EXCH.STRONG.GPU PT, RZ, [R2], R7 ;  /* 0x0000000702ff73a8 */ /* 0x00872200041ee100 */
[----:B------:R-:W-:-:S04]  /*1040*/  DEPBAR {5,4,3,2,1,0} ;  /* 0x0000003f0000791a */ /* 0x000fc80000000000 */
[----:B------:R-:W5:Y:S02]  /*1050*/  CCTL.E.C.LDCU.IV.DEEP [UR32] ;  /* 0x0000000020007540 */ /* 0x000f640009c08000 */
[----:B-----5:R3:W-:Y:S01]  /*1060*/  UTMACCTL.IV [UR32] ;  /* 0x00000000200079b9 */ /* 0x0207e20008000000 */
[----:B------:R-:W-:Y:S01]  /*1070*/  NOP ;  /* 0x0000000000007918 */ /* 0x000fe20000000000 */
.L_x_34:
[----:B------:R-:W-:Y:S05]  /*1080*/  @P0 BRA `(.L_x_35) ;  /* 0x00000000000c0947 */ /* 0x000fea0003800000 */
[----:B------:R0:W-:Y:S01]  /*1090*/  UTMACMDFLUSH ;  /* 0x00000000000079b7 */ /* 0x0001e20000000000 */
[----:B------:R-:W-:Y:S05]  /*10a0*/  @P0 BRA `(.L_x_35) ;  /* 0x0000000000040947 */ /* 0x000fea0003800000 */
[----:B------:R-:W-:-:S04]  /*10b0*/  DEPBAR.LE SB0, 0x0 ;  /* 0x000080000000791a */ /* 0x000fc80000000000 */
.L_x_35:
[----:B------:R-:W-:Y:S05]  /*10c0*/  WARPSYNC.ALL ;  /* 0x0000000000007948 */ /* 0x000fea0003800000 */
[----:B------:R-:W-:Y:S01]  /*10d0*/  NOP ;  /* 0x0000000000007918 */ /* 0x000fe20000000000 */
[----:B----4-:R-:W-:Y:S06]  /*10e0*/  BAR.SYNC.DEFER_BLOCKING 0x0 ;  /* 0x0000000000007b1d */ /* 0x010fec0000010000 */
[----:B------:R-:W-:Y:S02]  /*10f0*/  BSSY.RECONVERGENT B3, `(.L_x_36) ;  /* 0x000000b000037945 */ /* 0x000fe40003800200 */
[----:B------:R-:W-:Y:S06]  /*1100*/  BAR.SYNC.DEFER_BLOCKING 0x0 ;  /* 0x0000000000007b1d */ /* 0x000fec0000010000 */
[----:B------:R4:W-:Y:S01]  /*1110*/  @!P0 STS [R11], RZ ;  /* 0x000000ff0b008388 */ /* 0x0009e20000000800 */
[----:B------:R-:W-:Y:S01]  /*1120*/  NOP ;  /* 0x0000000000007918 */ /* 0x000fe20000000000 */
[----:B------:R-:W-:Y:S05]  /*1130*/  @P3 BRA `(.L_x_37) ;  /* 0x0000000000183947 */ /* 0x000fea0003800000 */
[----:B---3-5:R-:W3:Y:S01]  /*1140*/  LDS R2, [UR11+0x8] ;  /* 0x0000080bff027984 */ /* 0x028ee20008000800 */
[----:B------:R-:W5:Y:S01]  /*1150*/  LDC.64 R6, c[0x0][0x390] ;  /* 0x0000e400ff067b82 */ /* 0x000f620000000a00 */
[----:B------:R-:W-:Y:S02]  /*1160*/  IMAD.MOV.U32 R3, RZ, RZ, 0x70 ;  /* 0x00000070ff037424 */ /* 0x000fe400078e00ff */
[----:B-----5:R5:W-:Y:S03]  /*1170*/  STS.64 [UR11], R6 ;  /* 0x00000006ff007988 */ /* 0x020be60008000a0b */
[----:B---3--:R-:W-:-:S05]  /*1180*/  LOP3.LUT R2, R2, 0x10, R3, 0xd8, !PT ;  /* 0x0000001002027812 */ /* 0x008fca00078ed803 */
[----:B------:R5:W-:Y:S02]  /*1190*/  STS [UR11+0x8], R2 ;  /* 0x00000802ff007988 */ /* 0x000be4000800080b */
.L_x_37:
[----:B---3--:R-:W-:Y:S05]  /*11a0*/  BSYNC.RECONVERGENT B3 ;  /* 0x0000000000037941 */ /* 0x008fea0003800200 */
.L_x_36:
[----:B------:R-:W-:Y:S04]  /*11b0*/  BSSY.RECONVERGENT B4, `(.L_x_38) ;  /* 0x0000011000047945 */ /* 0x000fe80003800200 */
[----:B------:R-:W-:Y:S04]  /*11c0*/  BSSY.RELIABLE B3, `(.L_x_39) ;  /* 0x000000e000037945 */ /* 0x000fe80003800100 */
[----:B------:R-:W-:Y:S05]  /*11d0*/  @P3 BRA `(.L_x_40) ;  /* 0x0000000000243947 */ /* 0x000fea0003800000 */
[----:B-----5:R-:W3:Y:S01]  /*11e0*/  LDS R2, [UR11+0x34] ;  /* 0x0000340bff027984 */ /* 0x020ee20008000800 */
[----:B------:R-:W-:-:S05]  /*11f0*/  IMAD.MOV.U32 R3, RZ, RZ, 0x3f000000 ;  /* 0x3f000000ff037424 */ /* 0x000fca00078e00ff */
[----:B---3--:R-:W-:-:S05]  /*1200*/  LOP3.LUT R2, R2, 0xff000000, R3, 0xb8, !PT ;  /* 0xff00000002027812 */ /* 0x008fca00078eb803 */
[----:B------:R3:W-:Y:S01]  /*1210*/  STS [UR11+0x34], R2 ;  /* 0x00003402ff007988 */ /* 0x0007e2000800080b */
[----:B------:R-:W-:Y:S05]  /*1220*/  @P3 BRA `(.L_x_41) ;  /* 0x00000000001c3947 */ /* 0x000fea0003800000 */
[----:B---3--:R-:W3:Y:S01]  /*1230*/  LDS R2, [UR11+0x38] ;  /* 0x0000380bff027984 */ /* 0x008ee20008000800 */
[----:B------:R-:W-:-:S05]  /*1240*/  IMAD.MOV.U32 R3, RZ, RZ, 0x3f ;  /* 0x0000003fff037424 */ /* 0x000fca00078e00ff */
[----:B---3--:R-:W-:-:S05]  /*1250*/  LOP3.LUT R2, R2, 0xff, R3, 0xb8, !PT ;  /* 0x000000ff02027812 */ /* 0x008fca00078eb803 */
[----:B------:R3:W-:Y:S02]  /*1260*/  STS [UR11+0x38], R2 ;  /* 0x00003802ff007988 */ /* 0x0007e4000800080b */
.L_x_40:
[----:B------:R-:W-:Y:S05]  /*1270*/  @P3 BREAK.RELIABLE B3 ;  /* 0x0000000000033942 */ /* 0x000fea0003800100 */
[----:B------:R-:W-:Y:S05]  /*1280*/  @P3 BRA `(.L_x_42) ;  /* 0x00000000000c3947 */ /* 0x000fea0003800000 */
[----:B------:R2:W-:Y:S02]  /*1290*/  STS [UR11+0x20], R5 ;  /* 0x00002005ff007988 */ /* 0x0005e4000800080b */
.L_x_41:
[----:B------:R-:W-:Y:S05]  /*12a0*/  BSYNC.RELIABLE B3 ;  /* 0x0000000000037941 */ /* 0x000fea0003800100 */
.L_x_39:
[----:B------:R2:W-:Y:S02]  /*12b0*/  @!P3 STS [UR11+0x24], R4 ;  /* 0x00002404ff00b988 */ /* 0x0005e4000800080b */
.L_x_42:
[----:B------:R-:W-:Y:S05]  /*12c0*/  BSYNC.RECONVERGENT B4 ;  /* 0x0000000000047941 */ /* 0x000fea0003800200 */
.L_x_38:
[----:B------:R-:W-:Y:S05]  /*12d0*/  WARPSYNC.ALL ;  /* 0x0000000000007948 */ /* 0x000fea0003800000 */
[----:B------:R-:W-:Y:S01]  /*12e0*/  NOP ;  /* 0x0000000000007918 */ /* 0x000fe20000000000 */
[----:B------:R-:W-:Y:S04]  /*12f0*/  BSSY.RECONVERGENT B4, `(.L_x_43) ;  /* 0x000000e000047945 */ /* 0x000fe80003800200 */
[----:B------:R-:W-:Y:S05]  /*1300*/  @P3 BRA `(.L_x_44) ;  /* 0x0000000000303947 */ /* 0x000fea0003800000 */
[----:B------:R-:W2:Y:S02]  /*1310*/  LDS R3, [UR11+0x34] ;  /* 0x0000340bff037984 */ /* 0x000ea40008000800 */
[----:B--2---:R-:W2:Y:S02]  /*1320*/  LDC.64 R4, c[0x0][0x3b8] ;  /* 0x0000ee00ff047b82 */ /* 0x004ea40000000a00 */
[----:B---3-5:R-:W3:Y:S01]  /*1330*/  LDS R2, [UR11+0x1c] ;  /* 0x00001c0bff027984 */ /* 0x028ee20008000800 */
[C---:B--2---:R-:W-:Y:S01]  /*1340*/  SHF.L.U64.HI R5, R4.reuse, 0x1, R5 ;  /* 0x0000000104057819 */ /* 0x044fe20000010205 */
[----:B------:R-:W-:-:S03]  /*1350*/  IMAD.SHL.U32 R4, R4, 0x2, RZ ;  /* 0x0000000204047824 */ /* 0x000fc600078e00ff */
[--C-:B------:R-:W-:Y:S02]  /*1360*/  SHF.R.U32.HI R7, RZ, 0x4, R5.reuse ;  /* 0x00000004ff077819 */ /* 0x100fe40000011605 */
[----:B------:R-:W-:-:S05]  /*1370*/  SHF.R.U64 R4, R4, 0x4, R5 ;  /* 0x0000000404047819 */ /* 0x000fca0000001205 */
[----:B------:R2:W-:Y:S01]  /*1380*/  STS [UR11+0xc], R4 ;  /* 0x00000c04ff007988 */ /* 0x0005e2000800080b */
[----:B------:R-:W-:Y:S02]  /*1390*/  LOP3.LUT R3, R3, 0x7, RZ, 0xb8, !PT ;  /* 0x0000000703037812 */ /* 0x000fe400078eb8ff */
[----:B---3--:R-:W-:-:S03]  /*13a0*/  LOP3.LUT R2, R2, 0xf, R7, 0xb8, !PT ;  /* 0x0000000f02027812 */ /* 0x008fc600078eb807 */
[----:B------:R2:W-:Y:S04]  /*13b0*/  STS [UR11+0x34], R3 ;  /* 0x00003403ff007988 */ /* 0x0005e8000800080b */
[----:B------:R2:W-:Y:S02]  /*13c0*/  STS [UR11+0x1c], R2 ;  /* 0x00001c02ff007988 */ /* 0x0005e4000800080b */
.L_x_44:
[----:B------:R-:W-:Y:S05]  /*13d0*/  BSYNC.RECONVERGENT B4 ;  /* 0x0000000000047941 */ /* 0x000fea0003800200 */
.L_x_43:
[----:B------:R-:W-:Y:S04]  /*13e0*/  BSSY.RECONVERGENT B5, `(.L_x_45) ;  /* 0x000001a000057945 */ /* 0x000fe80003800200 */
[----:B------:R-:W-:Y:S04]  /*13f0*/  BSSY.RELIABLE B4, `(.L_x_46) ;  /* 0x0000015000047945 */ /* 0x000fe80003800100 */
[----:B------:R-:W-:Y:S05]  /*1400*/  @P3 BRA `(.L_x_47) ;  /* 0x0000000000203947 */ /* 0x000fea0003800000 */
[----:B--23-5:R-:W2:Y:S02]  /*1410*/  LDS R2, [UR11+0x34] ;  /* 0x0000340bff027984 */ /* 0x02cea40008000800 */
[----:B--2---:R-:W-:-:S05]  /*1420*/  LOP3.LUT R2, R2, 0x38, RZ, 0xb8, !PT ;  /* 0x0000003802027812 */ /* 0x004fca00078eb8ff */
[----:B------:R2:W-:Y:S01]  /*1430*/  STS [UR11+0x34], R2 ;  /* 0x00003402ff007988 */ /* 0x0005e2000800080b */
[----:B------:R-:W-:Y:S05]  /*1440*/  @P3 BRA `(.L_x_48) ;  /* 0x0000000000203947 */ /* 0x000fea0003800000 */
[----:B--2---:R-:W2:Y:S01]  /*1450*/  LDS R2, [UR11+0x8] ;  /* 0x0000080bff027984 */ /* 0x004ea20008000800 */
[----:B------:R-:W-:-:S05]  /*1460*/  IMAD.MOV.U32 R3, RZ, RZ, 0x780 ;  /* 0x00000780ff037424 */ /* 0x000fca00078e00ff */
[----:B--2---:R-:W-:-:S05]  /*1470*/  LOP3.LUT R2, R2, 0x300, R3, 0xd8, !PT ;  /* 0x0000030002027812 */ /* 0x004fca00078ed803 */
[----:B------:R2:W-:Y:S02]  /*1480*/  STS [UR11+0x8], R2 ;  /* 0x00000802ff007988 */ /* 0x0005e4000800080b */
.L_x_47:
[----:B------:R-:W-:Y:S05]  /*1490*/  @P3 BRA `(.L_x_49) ;  /* 0x0000000000283947 */ /* 0x000fea0003800000 */
[----:B--23-5:R-:W2:Y:S02]  /*14a0*/  LDS R2, [UR11+0x8] ;  /* 0x0000080bff027984 */ /* 0x02cea40008000800 */
[----:B--2---:R-:W-:-:S05]  /*14b0*/  LOP3.LUT R2, R2, 0x1800, RZ, 0xb8, !PT ;  /* 0x0000180002027812 */ /* 0x004fca00078eb8ff */
[----:B------:R3:W-:Y:S02]  /*14c0*/  STS [UR11+0x8], R2 ;  /* 0x00000802ff007988 */ /* 0x0007e4000800080b */
.L_x_48:
[----:B------:R-:W-:Y:S05]  /*14d0*/  @P3 BREAK.RELIABLE B4 ;  /* 0x0000000000043942 */ /* 0x000fea0003800100 */
[----:B------:R-:W-:Y:S05]  /*14e0*/  @P3 BRA `(.L_x_50) ;  /* 0x0000000000243947 */ /* 0x000fea0003800000 */
[----:B--23--:R-:W2:Y:S01]  /*14f0*/  LDS R2, [UR11+0x8] ;  /* 0x0000080bff027984 */ /* 0x00cea20008000800 */
[----:B------:R-:W-:-:S05]  /*1500*/  IMAD.MOV.U32 R3, RZ, RZ, 0x6000 ;  /* 0x00006000ff037424 */ /* 0x000fca00078e00ff */
[----:B--2---:R-:W-:-:S04]  /*1510*/  LOP3.LUT R2, R2, 0x6000, R3, 0xd8, !PT ;  /* 0x0000600002027812 */ /* 0x004fc800078ed803 */
[----:B------:R-:W-:-:S05]  /*1520*/  LOP3.LUT R2, R2, 0x400000, RZ, 0xb8, !PT ;  /* 0x0040000002027812 */ /* 0x000fca00078eb8ff */
[----:B------:R2:W-:Y:S02]  /*1530*/  STS [UR11+0x8], R2 ;  /* 0x00000802ff007988 */ /* 0x0005e4000800080b */
.L_x_49:
[----:B------:R-:W-:Y:S05]  /*1540*/  BSYNC.RELIABLE B4 ;  /* 0x0000000000047941 */ /* 0x000fea0003800100 */
.L_x_46:
[----:B--23-5:R-:W2:Y:S02]  /*1550*/  @!P3 LDS R2, [UR11+0x8] ;  /* 0x0000080bff02b984 */ /* 0x02cea40008000800 */
[----:B--2---:R-:W-:-:S05]  /*1560*/  @!P3 LOP3.LUT R2, R2, 0x8000, RZ, 0xb8, !PT ;  /* 0x000080000202b812 */ /* 0x004fca00078eb8ff */
[----:B------:R5:W-:Y:S02]  /*1570*/  @!P3 STS [UR11+0x8], R2 ;  /* 0x00000802ff00b988 */ /* 0x000be4000800080b */
.L_x_50:
[----:B------:R-:W-:Y:S05]  /*1580*/  BSYNC.RECONVERGENT B5 ;  /* 0x0000000000057941 */ /* 0x000fea0003800200 */
.L_x_45:
[----:B------:R-:W-:Y:S05]  /*1590*/  WARPSYNC.ALL ;  /* 0x0000000000007948 */ /* 0x000fea0003800000 */
[----:B------:R-:W-:Y:S01]  /*15a0*/  NOP ;  /* 0x0000000000007918 */ /* 0x000fe20000000000 */
[----:B------:R-:W-:-:S04]  /*15b0*/  UIADD3 UR4, UPT, UPT, UR4, 0x100, URZ ;  /* 0x0000010004047890 */ /* 0x000fc8000fffe0ff */
[----:B------:R-:W-:-:S04]  /*15c0*/  UIADD3 UR12, UP0, UPT, UR4, UR12, URZ ;  /* 0x0000000c040c7290 */ /* 0x000fc8000ff1e0ff */
[----:B------:R-:W-:Y:S01]  /*15d0*/  ULEA.HI.X.SX32 UR13, UR4, UR13, 0x1, UP0 ;  /* 0x0000000d040d7291 */ /* 0x000fe200080f0eff */
[----:B------:R-:W-:Y:S11]  /*15e0*/  @P0 BRA `(.L_x_51) ;  /* 0x0000000000300947 */ /* 0x000ff60003800000 */
[----:B--23-5:R-:W2:Y:S01]  /*15f0*/  S2R R2, SR_LANEID ;  /* 0x0000000000027919 */ /* 0x02cea20000000000 */
[----:B------:R-:W-:Y:S05]  /*1600*/  WARPSYNC.ALL ;  /* 0x0000000000007948 */ /* 0x000fea0003800000 */
[----:B------:R-:W-:Y:S01]  /*1610*/  NOP ;  /* 0x0000000000007918 */ /* 0x000fe20000000000 */
[----:B--2---:R-:W-:-:S05]  /*1620*/  IMAD.SHL.U32 R4, R2, 0x4, RZ ;  /* 0x0000000402047824 */ /* 0x004fca00078e00ff */
[----:B------:R-:W2:Y:S01]  /*1630*/  LDS R5, [R4+UR11] ;  /* 0x0000000b04057984 */ /* 0x000ea20008000800 */
[----:B------:R-:W-:-:S05]  /*1640*/  IADD3 R2, P1, PT, R4, UR12, RZ ;  /* 0x0000000c04027c10 */ /* 0x000fca000ff3e0ff */
[----:B------:R-:W-:-:S05]  /*1650*/  IMAD.X R3, RZ, RZ, UR13, P1 ;  /* 0x0000000dff037e24 */ /* 0x000fca00088e06ff */
[----:B--2---:R2:W3:Y:S01]  /*1660*/  ATOMG.E.EXCH.STRONG.GPU PT, RZ, [R2], R5 ;  /* 0x0000000502ff73a8 */ /* 0x0044e200041ee100 */
[----:B------:R-:W-:-:S04]  /*1670*/  DEPBAR {5,4,3,2,1,0} ;  /* 0x0000003f0000791a */ /* 0x000fc80000000000 */
[----:B------:R-:W5:Y:S02]  /*1680*/  CCTL.E.C.LDCU.IV.DEEP [UR12] ;  /* 0x000000000c007540 */ /* 0x000f640009c08000 */
[----:B-----5:R2:W-:Y:S01]  /*1690*/  UTMACCTL.IV [UR12] ;  /* 0x000000000c0079b9 */ /* 0x0205e20008000000 */
[----:B------:R-:W-:Y:S01]  /*16a0*/  NOP ;  /* 0x0000000000007918 */ /* 0x000fe20000000000 */
.L_x_51:
[----:B------:R-:W-:Y:S05]  /*16b0*/  @P0 BRA `(.L_x_52) ;  /* 0x00000000000c0947 */ /* 0x000fea0003800000 */
[----:B------:R0:W-:Y:S01]  /*16c0*/  UTMACMDFLUSH ;  /* 0x00000000000079b7 */ /* 0x0001e20000000000 */
[----:B------:R-:W-:Y:S05]  /*16d0*/  @P0 BRA `(.L_x_52) ;  /* 0x0000000000040947 */ /* 0x000fea0003800000 */
[----:B------:R-:W-:-:S04]  /*16e0*/  DEPBAR.LE SB0, 0x0 ;  /* 0x000080000000791a */ /* 0x000fc80000000000 */
.L_x_52:
[----:B------:R-:W-:Y:S05]  /*16f0*/  WARPSYNC.ALL ;  /* 0x0000000000007948 */ /* 0x000fea0003800000 */
[----:B------:R-:W-:Y:S01]  /*1700*/  NOP ;  /* 0x0000000000007918 */ /* 0x000fe20000000000 */
[----:B---3--:R-:W-:Y:S01]  /*1710*/  BAR.SYNC.DEFER_BLOCKING 0x0 ;  /* 0x0000000000007b1d */ /* 0x008fe20000010000 */
[----:B--2--5:R-:W-:Y:S01]  /*1720*/  SHF.R.U32.HI R2, RZ, 0x5, R0 ;  /* 0x00000005ff027819 */ /* 0x024fe20000011600 */
[----:B------:R-:W-:-:S03]  /*1730*/  USHF.L.U32 UR7, UR7, 0x8, URZ ;  /* 0x0000000807077899 */ /* 0x000fc600080006ff */
[----:B------:R-:W-:Y:S01]  /*1740*/  R2UR UR14, R2 ;  /* 0x00000000020e72ca */ /* 0x000fe200000e0000 */
[----:B------:R-:W-:Y:S01]  /*1750*/  VOTEU.ALL UP0, P3 ;  /* 0x0000000000ff7886 */ /* 0x000fe20001800000 */
[----:B------:R-:W-:Y:S01]  /*1760*/  UMOV UR4, 0x1 ;  /* 0x0000000100047882 */ /* 0x000fe20000000000 */
[----:B------:R-:W-:Y:S01]  /*1770*/  VOTEU.ALL UP1, P3 ;  /* 0x0000000000ff7886 */ /* 0x000fe20001820000 */
[----:B------:R-:W-:Y:S02]  /*1780*/  BSSY.RECONVERGENT B5, `(.L_x_53) ;  /* 0x0000018000057945 */ /* 0x000fe40003800200 */
[----:B------:R-:W-:-:S04]  /*1790*/  @!UP0 UIADD3 UR16, UPT, UPT, -UR4, 0x100000, URZ ;  /* 0x0010000004108890 */ /* 0x000fc8000fffe1ff */
[----:B------:R-:W-:Y:S02]  /*17a0*/  @!UP0 USHF.L.U32 UR17, UR16, 0xb, URZ ;  /* 0x0000000b10118899 */ /* 0x000fe400080006ff */
[----:B------:R-:W-:Y:S02]  /*17b0*/  @!UP0 USHF.L.U32 UR16, UR16, 0x1, URZ ;  /* 0x0000000110108899 */ /* 0x000fe400080006ff */
[----:B------:R-:W-:-:S04]  /*17c0*/  @!UP0 UIADD3 UR4, UPT, UPT, -UR4, 0x100000, URZ ;  /* 0x0010000004048890 */ /* 0x000fc8000fffe1ff */
[----:B------:R-:W-:Y:S02]  /*17d0*/  @!UP0 USHF.L.U32 UR5, UR4, 0xb, URZ ;  /* 0x0000000b04058899 */ /* 0x000fe400080006ff */
[----:B------:R-:W-:Y:S01]  /*17e0*/  @!UP0 USHF.L.U32 UR4, UR4, 0x1, URZ ;  /* 0x0000000104048899 */ /* 0x000fe200080006ff */
[----:B------:R-:W-:Y:S01]  /*17f0*/  VOTEU.ALL UP0, P3 ;  /* 0x0000000000ff7886 */ /* 0x000fe20001800000 */
[----:B------:R-:W2:Y:S04]  /*1800*/  FENCE.VIEW.ASYNC.S ;  /* 0x00000000000073c6 */ /* 0x000ea80000000000 */
[----:B--2---:R2:W3:Y:S06]  /*1810*/  @!UP0 SYNCS.EXCH.64 URZ, [UR11+0x3c000], UR16 ;  /* 0x03c000100bff85b2 */ /* 0x0044ec0008000100 */
[----:B------:R2:W3:Y:S02]  /*1820*/  @!UP1 SYNCS.EXCH.64 URZ, [UR11+0x3c020], UR4 ;  /* 0x03c020040bff95b2 */ /* 0x0004e40008000100 */
[----:B---3--:R-:W-:Y:S06]  /*1830*/  BAR.SYNC.DEFER_BLOCKING 0x0 ;  /* 0x0000000000007b1d */ /* 0x008fec0000010000 */
[----:B------:R-:W-:Y:S05]  /*1840*/  @P3 BRA `(.L_x_54) ;  /* 0x00000000002c3947 */ /* 0x000fea0003800000 */
[----:B--2---:R-:W-:Y:S02]  /*1850*/  UMOV UR4, 0x1 ;  /* 0x0000000100047882 */ /* 0x004fe40000000000 */
[----:B------:R-:W-:-:S04]  /*1860*/  UIADD3 UR16, UPT, UPT, -UR4, 0x100000, URZ ;  /* 0x0010000004107890 */ /* 0x000fc8000fffe1ff */
[----:B------:R-:W-:Y:S02]  /*1870*/  USHF.L.U32 UR17, UR16, 0xb, URZ ;  /* 0x0000000b10117899 */ /* 0x000fe400080006ff */
[----:B------:R-:W-:Y:S02]  /*1880*/  USHF.L.U32 UR16, UR16, 0x1, URZ ;  /* 0x0000000110107899 */ /* 0x000fe400080006ff */
[----:B------:R-:W-:-:S04]  /*1890*/  UIADD3 UR4, UPT, UPT, -UR4, 0x100000, URZ ;  /* 0x0010000004047890 */ /* 0x000fc8000fffe1ff */
[----:B------:R-:W-:Y:S02]  /*18a0*/  USHF.L.U32 UR5, UR4, 0xb, URZ ;  /* 0x0000000b04057899 */ /* 0x000fe400080006ff */
[----:B------:R-:W-:Y:S01]  /*18b0*/  USHF.L.U32 UR4, UR4, 0x1, URZ ;  /* 0x0000000104047899 */ /* 0x000fe200080006ff */
[----:B------:R-:W2:Y:S03]  /*18c0*/  FENCE.VIEW.ASYNC.S ;  /* 0x00000000000073c6 */ /* 0x000ea60000000000 */
[----:B--2---:R3:W5:Y:S08]  /*18d0*/  SYNCS.EXCH.64 URZ, [UR11+0x3c008], UR16 ;  /* 0x03c008100bff75b2 */ /* 0x0047700008000100 */
[----:B------:R3:W2:Y:S02]  /*18e0*/  SYNCS.EXCH.64 URZ, [UR11+0x3c028], UR4 ;  /* 0x03c028040bff75b2 */ /* 0x0006a40008000100 */
[----:B---3--:R-:W-:Y:S01]  /*18f0*/  NOP ;  /* 0x0000000000007918 */ /* 0x008fe20000000000 */
.L_x_54:
[----:B--2---:R-:W-:Y:S05]  /*1900*/  BSYNC.RECONVERGENT B5 ;  /* 0x0000000000057941 */ /* 0x004fea0003800200 */
.L_x_53:
[----:B-----5:R-:W-:Y:S01]  /*1910*/  BAR.SYNC.DEFER_BLOCKING 0x0 ;  /* 0x0000000000007b1d */ /* 0x020fe20000010000 */
[----:B------:R-:W-:Y:S01]  /*1920*/  UIADD3 UR6, UPT, UPT, UR11, 0x3c020, URZ ;  /* 0x0003c0200b067890 */ /* 0x000fe2000fffe0ff */
[----:B------:R-:W-:Y:S01]  /*1930*/  ISETP.GE.AND P0, PT, R10, 0x1, PT ;  /* 0x000000010a00780c */ /* 0x000fe20003f06270 */
[----:B------:R-:W-:-:S03]  /*1940*/  USHF.L.U32 UR23, UR15, 0x6, URZ ;  /* 0x000000060f177899 */ /* 0x000fc600080006ff */
[----:B------:R-:W-:Y:S04]  /*1950*/  BSSY.RECONVERGENT B5, `(.L_x_55) ;  /* 0x000000d000057945 */ /* 0x000fe80003800200 */
[----:B------:R-:W-:Y:S05]  /*1960*/  @P3 BRA `(.L_x_56) ;  /* 0x00000000002c3947 */ /* 0x000fea0003800000 */
[----:B------:R-:W-:Y:S02]  /*1970*/  UMOV UR4, 0x1 ;  /* 0x0000000100047882 */ /* 0x000fe40000000000 */
[----:B------:R-:W-:-:S04]  /*1980*/  UIADD3 UR16, UPT, UPT, -UR4, 0x100000, URZ ;  /* 0x0010000004107890 */ /* 0x000fc8000fffe1ff */
[----:B------:R-:W-:Y:S02]  /*1990*/  USHF.L.U32 UR17, UR16, 0xb, URZ ;  /* 0x0000000b10117899 */ /* 0x000fe400080006ff */
[----:B------:R-:W-:Y:S02]  /*19a0*/  USHF.L.U32 UR16, UR16, 0x1, URZ ;  /* 0x0000000110107899 */ /* 0x000fe400080006ff */
[----:B------:R-:W-:-:S04]  /*19b0*/  UIADD3 UR4, UPT, UPT, -UR4, 0x100000, URZ ;  /* 0x0010000004047890 */ /* 0x000fc8000fffe1ff */
[----:B------:R-:W-:Y:S02]  /*19c0*/  USHF.L.U32 UR5, UR4, 0xb, URZ ;  /* 0x0000000b04057899 */ /* 0x000fe400080006ff */
[----:B------:R-:W-:Y:S01]  /*19d0*/  USHF.L.U32 UR4, UR4, 0x1, URZ ;  /* 0x0000000104047899 */ /* 0x000fe200080006ff */
[----:B------:R-:W2:Y:S03]  /*19e0*/  FENCE.VIEW.ASYNC.S ;  /* 0x00000000000073c6 */ /* 0x000ea60000000000 */
[----:B--2---:R2:W3:Y:S08]  /*19f0*/  SYNCS.EXCH.64 URZ, [UR11+0x3c010], UR16 ;  /* 0x03c010100bff75b2 */ /* 0x0044f00008000100 */
[----:B------:R2:W5:Y:S01]  /*1a00*/  SYNCS.EXCH.64 URZ, [UR11+0x3c030], UR4 ;  /* 0x03c030040bff75b2 */ /* 0x0005620008000100 */
[----:B------:R-:W-:Y:S01]  /*1a10*/  NOP ;  /* 0x0000000000007918 */ /* 0x000fe20000000000 */
.L_x_56:
[----:B--2---:R-:W-:Y:S05]  /*1a20*/  BSYNC.RECONVERGENT B5 ;  /* 0x0000000000057941 */ /* 0x004fea0003800200 */
.L_x_55:
[----:B------:R-:W-:Y:S05]  /*1a30*/  @!P0 BRA `(.L_x_57) ;  /* 0x0000000c00508947 */ /* 0x000fea0003800000 */
[----:B---3-5:R-:W-:Y:S01]  /*1a40*/  BAR.SYNC.DEFER_BLOCKING 0x0 ;  /* 0x0000000000007b1d */ /* 0x028fe20000010000 */
[----:B------:R-:W-:Y:S01]  /*1a50*/  ELECT P1, URZ, PT ;  /* 0x0000000000ff782f */ /* 0x000fe20003820000 */
[----:B------:R-:W-:Y:S01]  /*1a60*/  @!P3 IMAD.MOV.U32 R2, RZ, RZ, 0x14000 ;  /* 0x00014000ff02b424 */ /* 0x000fe200078e00ff */
[----:B------:R-:W-:Y:S02]  /*1a70*/  ULOP3.LUT UR4, UR14, 0x1, URZ, 0xc0, !UPT ;  /* 0x000000010e047892 */ /* 0x000fe4000f8ec0ff */
[C---:B------:R-:W-:Y:S02]  /*1a80*/  ISETP.LT.U32.AND P1, PT, R68.reuse, 0x40, P1 ;  /* 0x000000404400780c */ /* 0x040fe40000f21070 */
[----:B------:R-:W-:Y:S01]  /*1a90*/  ELECT P0, URZ, PT ;  /* 0x0000000000ff782f */ /* 0x000fe20003800000 */
[----:B------:R-:W-:Y:S02]  /*1aa0*/  ULEA UR5, UR4, UR11, 0xd ;  /* 0x0000000b04057291 */ /* 0x000fe4000f8e68ff */
[----:B------:R-:W-:Y:S01]  /*1ab0*/  USHF.L.U32 UR22, UR4, 0x6, URZ ;  /* 0x0000000604167899 */ /* 0x000fe200080006ff */
[----:B------:R-:W-:Y:S01]  /*1ac0*/  ISETP.LT.U32.AND P0, PT, R68, 0x40, P0 ;  /* 0x000000404400780c */ /* 0x000fe20000701070 */
[----:B------:R-:W-:Y:S01]  /*1ad0*/  UIMAD UR16, UR4, 0x6000, UR5 ;  /* 0x00006000041078a4 */ /* 0x000fe2000f8e0205 */
[----:B------:R-:W-:-:S04]  /*1ae0*/  UMOV UR19, UR7 ;  /* 0x0000000700137c82 */ /* 0x000fc80008000000 */
[----:B------:R-:W-:Y:S01]  /*1af0*/  UMOV UR18, UR22 ;  /* 0x0000001600127c82 */ /* 0x000fe20008000000 */
[----:B------:R-:W-:Y:S01]  /*1b00*/  VOTEU.ANY UP0, P1 ;  /* 0x0000000000ff7886 */ /* 0x000fe20000800100 */
[----:B------:R-:W-:-:S04]  /*1b10*/  VOTEU.ANY UP2, P1 ;  /* 0x0000000000ff7886 */ /* 0x000fc80000840100 */
[----:B------:R-:W-:Y:S01]  /*1b20*/  @UP0 UIADD3 UR20, UPT, UPT, UR5, 0x30000, URZ ;  /* 0x0003000005140890 */ /* 0x000fe2000fffe0ff */
[----:B------:R2:W-:Y:S01]  /*1b30*/  @!P3 SYNCS.ARRIVE.TRANS64 RZ, [UR11+0x3c000], R2 ;  /* 0x03c00002ffffb9a7 */ /* 0x0005e2000800000b */
[----:B------:R-:W-:Y:S01]  /*1b40*/  @UP0 UIADD3 UR21, UPT, UPT, UR11, 0x3c000, URZ ;  /* 0x0003c0000b150890 */ /* 0x000fe2000fffe0ff */
[----:B------:R-:W-:Y:S06]  /*1b50*/  BAR.SYNC.DEFER_BLOCKING 0x0 ;  /* 0x0000000000007b1d */ /* 0x000fec0000010000 */
[----:B------:R-:W-:Y:S01]  /*1b60*/  VOTEU.ANY UP1, P0 ;  /* 0x0000000000ff7886 */ /* 0x000fe20000020100 */
[----:B------:R-:W-:-:S04]  /*1b70*/  VOTEU.ANY UP0, P0 ;  /* 0x0000000000ff7886 */ /* 0x000fc80000000100 */
[----:B------:R-:W-:Y:S01]  /*1b80*/  @UP1 UIADD3 UR17, UPT, UPT, UR11, 0x3c000, URZ ;  /* 0x0003c0000b111890 */ /* 0x000fe2000fffe0ff */
[----:B------:R2:W-:Y:S01]  /*1b90*/  @UP2 UTMALDG.2D [UR20], [UR8] ;  /* 0x00000014080025b4 */ /* 0x0005e20008008000 */
[----:B------:R3:W-:Y:S06]  /*1ba0*/  MEMBAR.ALL.CTA ;  /* 0x0000000000007992 */ /* 0x0007ec0000008000 */
[----:B---3--:R-:W3:Y:S02]  /*1bb0*/  FENCE.VIEW.ASYNC.S ;  /* 0x00000000000073c6 */ /* 0x008ee40000000000 */
[----:B---3--:R-:W-:Y:S06]  /*1bc0*/  BAR.SYNC.DEFER_BLOCKING 0x0 ;  /* 0x0000000000007b1d */ /* 0x008fec0000010000 */
[----:B------:R2:W-:Y:S01]  /*1bd0*/  @UP0 UTMALDG.2D [UR16], [UR32] ;  /* 0x00000010200005b4 */ /* 0x0005e20008008000 */
[----:B------:R-:W-:Y:S01]  /*1be0*/  UISETP.NE.U32.AND UP0, UPT, UR14, URZ, UPT ;  /* 0x000000ff0e00728c */ /* 0x000fe2000bf05070 */
[----:B------:R-:W-:Y:S06]  /*1bf0*/  BAR.SYNC.DEFER_BLOCKING 0x0 ;  /* 0x0000000000007b1d */ /* 0x000fec0000010000 */
[----:B------:R-:W3:Y:S02]  /*1c00*/  SYNCS.PHASECHK.TRANS64.TRYWAIT P0, [UR11+0x3c000], RZ ;  /* 0x03c000ffff0075a7 */ /* 0x000ee4000800110b */
[----:B--23--:R-:W-:Y:S05]  /*1c10*/  @!P0 BRA `(.L_x_58) ;  /* 0x0000001400088947 */ /* 0x00cfea0003800000 */
.L_x_74:
[----:B------:R-:W-:Y:S05]  /*1c20*/  BRA.U UP0, `(.L_x_59) ;  /* 0x0000000100c87547 */ /* 0x000fea000b800000 */
[----:B------:R-:W-:Y:S02]  /*1c30*/  USHF.R.U32.HI UR16, URZ, 0x4, UR11 ;  /* 0x00000004ff107899 */ /* 0x000fe4000801160b */
[----:B------:R-:W-:Y:S02]  /*1c40*/  UIADD3 UR15, UPT, UPT, UR11, 0x30000, URZ ;  /* 0x000300000b0f7890 */ /* 0x000fe4000fffe0ff */
[----:B------:R-:W-:Y:S02]  /*1c50*/  USGXT.U32 UR16, UR16, 0xe ;  /* 0x0000000e1010789a */ /* 0x000fe40008000000 */
[----:B------:R-:W-:Y:S02]  /*1c60*/  USHF.R.U32.HI UR15, URZ, 0x4, UR15 ;  /* 0x00000004ff0f7899 */ /* 0x000fe4000801160f */
[----:B------:R-:W-:Y:S02]  /*1c70*/  UIADD3 UR48, UP0, UPT, UR16, 0x2, URZ ;  /* 0x0000000210307890 */ /* 0x000fe4000ff1e0ff */
[----:B------:R-:W-:Y:S01]  /*1c80*/  USGXT.U32 UR18, UR15, 0xe ;  /* 0x0000000e0f12789a */ /* 0x000fe20008000000 */
[----:B------:R-:W-:Y:S01]  /*1c90*/  UMOV UR5, URZ ;  /* 0x000000ff00057c82 */ /* 0x000fe20008000000 */
[----:B------:R-:W-:Y:S01]  /*1ca0*/  UMOV UR4, URZ ;  /* 0x000000ff00047c82 */ /* 0x000fe20008000000 */
[----:B------:R-:W-:-:S02]  /*1cb0*/  UIADD3.X UR49, UPT, UPT, UR5, 0x40004040, URZ, UP0, !UPT ;  /* 0x4000404005317890 */ /* 0x000fc400087fe4ff */
[----:B------:R-:W-:Y:S02]  /*1cc0*/  UIADD3 UR50, UP0, UPT, UR18, 0x2, URZ ;  /* 0x0000000212327890 */ /* 0x000fe4000ff1e0ff */
[----:B------:R-:W-:Y:S02]  /*1cd0*/  UIADD3.64 UR24, UPT, UPT, UR48, 0x2, URZ ;  /* 0x0000000230187897 */ /* 0x000fe4000fffe0ff */
[----:B------:R-:W-:Y:S02]  /*1ce0*/  UIADD3.X UR51, UPT, UPT, UR4, 0x40004040, URZ, UP0, !UPT ;  /* 0x4000404004337890 */ /* 0x000fe400087fe4ff */
[----:B------:R-:W-:Y:S02]  /*1cf0*/  UIADD3.64 UR28, UPT, UPT, UR48, 0x4, URZ ;  /* 0x00000004301c7897 */ /* 0x000fe4000fffe0ff */
[----:B------:R-:W-:Y:S02]  /*1d00*/  UIADD3.64 UR4, UPT, UPT, UR50, 0x2, URZ ;  /* 0x0000000232047897 */ /* 0x000fe4000fffe0ff */
[----:B------:R-:W-:-:S02]  /*1d10*/  UIADD3.64 UR26, UPT, UPT, UR50, 0x4, URZ ;  /* 0x00000004321a7897 */ /* 0x000fc4000fffe0ff */
[----:B------:R-:W-:Y:S02]  /*1d20*/  UIADD3.64 UR34, UPT, UPT, UR48, 0x7fe, URZ ;  /* 0x000007fe30227897 */ /* 0x000fe4000fffe0ff */
[----:B------:R-:W-:Y:S02]  /*1d30*/  UIADD3.64 UR30, UPT, UPT, UR50, 0x1fe, URZ ;  /* 0x000001fe321e7897 */ /* 0x000fe4000fffe0ff */
[----:B------:R-:W-:Y:S02]  /*1d40*/  UIADD3.64 UR38, UPT, UPT, UR48, 0x800, URZ ;  /* 0x0000080030267897 */ /* 0x000fe4000fffe0ff */
[----:B------:R-:W-:Y:S02]  /*1d50*/  UIADD3.64 UR36, UPT, UPT, UR50, 0x200, URZ ;  /* 0x0000020032247897 */ /* 0x000fe4000fffe0ff */
[----:B------:R-:W-:Y:S02]  /*1d60*/  UIADD3.64 UR42, UPT, UPT, UR48, 0x802, URZ ;  /* 0x00000802302a7897 */ /* 0x000fe4000fffe0ff */
[----:B------:R-:W-:Y:S01]  /*1d70*/  UIADD3.64 UR40, UPT, UPT, UR50, 0x202, URZ ;  /* 0x0000020232287897 */ /* 0x000fe2000fffe0ff */
[----:B------:R-:W-:Y:S01]  /*1d80*/  UMOV UR20, 0x0 ;  /* 0x0000000000147882 */ /* 0x000fe20000000000 */
[----:B------:R-:W-:Y:S01]  /*1d90*/  UMOV UR21, 0x4400010 ;  /* 0x0440001000157882 */ /* 0x000fe20000000000 */
[----:B------:R-:W-:Y:S01]  /*1da0*/  UIADD3.64 UR46, UPT, UPT, UR48, 0x804, URZ ;  /* 0x00000804302e7897 */ /* 0x000fe2000fffe0ff */
[----:B------:R-:W-:Y:S01]  /*1db0*/  UMOV UR17, 0x40004040 ;  /* 0x4000404000117882 */ /* 0x000fe20000000000 */
[----:B------:R-:W-:Y:S01]  /*1dc0*/  UIADD3.64 UR44, UPT, UPT, UR50, 0x204, URZ ;  /* 0x00000204322c7897 */ /* 0x000fe2000fffe0ff */
[----:B------:R-:W-:Y:S01]  /*1dd0*/  UMOV UR19, 0x40004040 ;  /* 0x4000404000137882 */ /* 0x000fe20000000000 */
[----:B------:R-:W-:Y:S01]  /*1de0*/  UMOV UR52, 0x0 ;  /* 0x0000000000347882 */ /* 0x000fe20000000000 */
[----:B------:R-:W-:Y:S01]  /*1df0*/  UMOV UR53, 0x4400010 ;  /* 0x0440001000357882 */ /* 0x000fe20000000000 */
[----:B------:R-:W-:Y:S01]  /*1e00*/  UMOV UR54, 0x0 ;  /* 0x0000000000367882 */ /* 0x000fe20000000000 */
[----:B------:R-:W-:Y:S01]  /*1e10*/  UMOV UR55, 0x4400010 ;  /* 0x0440001000377882 */ /* 0x000fe20000000000 */
[----:B------:R2:W-:Y:S01]  /*1e20*/  UTCHMMA gdesc[UR18], gdesc[UR16], tmem[UR10], tmem[UR20], idesc[UR21], !UPT ;  /* 0x00ff1410120075ea */ /* 0x0005e2000f80000a */
[----:B------:R-:W-:Y:S01]  /*1e30*/  UMOV UR56, 0x0 ;  /* 0x0000000000387882 */ /* 0x000fe20000000000 */
[----:B------:R-:W-:Y:S01]  /*1e40*/  UMOV UR57, 0x4400010 ;  /* 0x0440001000397882 */ /* 0x000fe20000000000 */
[----:B------:R2:W-:Y:S01]  /*1e50*/  UTCHMMA gdesc[UR50], gdesc[UR48], tmem[UR10], tmem[UR52], idesc[UR53], UPT ;  /* 0x00ff3430320075ea */ /* 0x0005e2000b80000a */
        /* <DEDUP_REMOVED lines=12> */
[----:B------:R2:W-:Y:S01]  /*1f20*/  UTCHMMA gdesc[UR40], gdesc[UR42], tmem[UR10], tmem[UR62], idesc[UR63], UPT ;  /* 0x00ff3e2a280075ea */ /* 0x0005e2000b80000a */
[----:B------:R2:W-:Y:S01]  /*1f30*/  UTCHMMA gdesc[UR44], gdesc[UR46], tmem[UR10], tmem[UR64], idesc[UR65], UPT ;  /* 0x00ff402e2c0075ea */ /* 0x0005e2000b80000a */
[----:B------:R-:W-:Y:S01]  /*1f40*/  NOP ;  /* 0x0000000000007918 */ /* 0x000fe20000000000 */
.L_x_59:
[----:B------:R-:W-:Y:S01]  /*1f50*/  ELECT P0, URZ, PT ;  /* 0x0000000000ff782f */ /* 0x000fe20003800000 */
[----:B--2---:R-:W-:Y:S01]  /*1f60*/  UMOV UR4, UR6 ;  /* 0x0000000600047c82 */ /* 0x004fe20008000000 */
[----:B------:R-:W-:Y:S02]  /*1f70*/  UMOV UR5, URZ ;  /* 0x000000ff00057c82 */ /* 0x000fe40008000000 */
[----:B------:R-:W-:-:S13]  /*1f80*/  ISETP.LT.U32.AND P0, PT, R68, 0x20, P0 ;  /* 0x000000204400780c */ /* 0x000fda0000701070 */
[----:B------:R-:W-:Y:S01]  /*1f90*/  VOTEU.ANY UP0, P0 ;  /* 0x0000000000ff7886 */ /* 0x000fe20000000100 */
[----:B------:R-:W-:Y:S01]  /*1fa0*/  VOTEU.ANY UP1, P0 ;  /* 0x0000000000ff7886 */ /* 0x000fe20000020100 */
[----:B------:R-:W-:-:S03]  /*1fb0*/  ISETP.GE.U32.AND P0, PT, R10, 0x81, PT ;  /* 0x000000810a00780c */ /* 0x000fc60003f06070 */
[----:B------:R-:W-:Y:S02]  /*1fc0*/  @UP0 UMOV UR4, UR4 ;  /* 0x0000000400040c82 */ /* 0x000fe40008000000 */
[----:B------:R2:W-:Y:S01]  /*1fd0*/  @UP1 UTCBAR [UR4], URZ ;  /* 0x000000ff040013e9 */ /* 0x0005e200080000ff */
[----:B------:R-:W-:Y:S06]  /*1fe0*/  BAR.SYNC.DEFER_BLOCKING 0x0 ;  /* 0x0000000000007b1d */ /* 0x000fec0000010000 */
[----:B------:R-:W3:Y:S02]  /*1ff0*/  SYNCS.PHASECHK.TRANS64.TRYWAIT P1, [UR11+0x3c020], RZ ;  /* 0x03c020ffff0075a7 */ /* 0x000ee4000802110b */
[----:B--23--:R-:W-:Y:S05]  /*2000*/  @!P1 BRA `(.L_x_60) ;  /* 0x0000001000189947 */ /* 0x00cfea0003800000 */
.L_x_75:
[----:B------:R-:W-:Y:S01]  /*2010*/  IMAD.MOV.U32 R2, RZ, RZ, RZ ;  /* 0x000000ffff027224 */ /* 0x000fe200078e00ff */
[----:B------:R-:W-:Y:S06]  /*2020*/  @!P0 BRA `(.L_x_57) ;  /* 0x0000000400d48947 */ /* 0x000fec0003800000 */
[----:B------:R-:W2:Y:S01]  /*2030*/  LDCU UR34, c[0x0][0x3a0] ;  /* 0x00007400ff2277ac */ /* 0x000ea20008000800 */
[----:B------:R-:W-:Y:S01]  /*2040*/  UMOV UR35, 0x80 ;  /* 0x0000008000237882 */ /* 0x000fe20000000000 */
[----:B------:R-:W-:-:S05]  /*2050*/  UMOV UR15, 0x1 ;  /* 0x00000001000f7882 */ /* 0x000fca0000000000 */
.L_x_64:
[----:B------:R-:W-:Y:S01]  /*2060*/  BAR.SYNC.DEFER_BLOCKING 0x0 ;  /* 0x0000000000007b1d */ /* 0x000fe20000010000 */
[----:B------:R-:W-:Y:S01]  /*2070*/  ULEA UR42, UR15, UR11, 0x3 ;  /* 0x0000000b0f2a7291 */ /* 0x000fe2000f8e18ff */
[----:B------:R-:W-:Y:S01]  /*2080*/  @!P3 IMAD.MOV.U32 R3, RZ, RZ, 0x14000 ;  /* 0x00014000ff03b424 */ /* 0x000fe200078e00ff */
[----:B------:R-:W-:Y:S01]  /*2090*/  ELECT P1, URZ, PT ;  /* 0x0000000000ff782f */ /* 0x000fe20003820000 */
[----:B------:R-:W-:-:S03]  /*20a0*/  ULEA UR4, UR15, UR11, 0xe ;  /* 0x0000000b0f047291 */ /* 0x000fc6000f8e70ff */
[----:B------:R-:W-:Y:S01]  /*20b0*/  ISETP.LT.U32.AND P1, PT, R68, 0x40, P1 ;  /* 0x000000404400780c */ /* 0x000fe20000f21070 */
[----:B------:R-:W-:Y:S02]  /*20c0*/  ULOP3.LUT UR5, UR14, 0x1, URZ, 0xc0, !UPT ;  /* 0x000000010e057892 */ /* 0x000fe4000f8ec0ff */
[----:B------:R-:W-:Y:S02]  /*20d0*/  UIADD3 UR16, UPT, UPT, UR4, 0x30000, URZ ;  /* 0x0003000004107890 */ /* 0x000fe4000fffe0ff */
[----:B------:R-:W-:Y:S02]  /*20e0*/  ULEA UR22, UR5, UR35, 0x6 ;  /* 0x0000002305167291 */ /* 0x000fe4000f8e30ff */
[----:B------:R-:W-:Y:S01]  /*20f0*/  ULEA UR20, UR5, UR16, 0xd ;  /* 0x0000001005147291 */ /* 0x000fe2000f8e68ff */
[----:B------:R-:W-:Y:S01]  /*2100*/  ELECT P0, URZ, PT ;  /* 0x0000000000ff782f */ /* 0x000fe20003800000 */
[----:B------:R-:W-:-:S04]  /*2110*/  ULEA UR17, UR15, UR11, 0x10 ;  /* 0x0000000b0f117291 */ /* 0x000fc8000f8e80ff */
[----:B------:R-:W-:Y:S01]  /*2120*/  VOTEU.ANY UP0, P1 ;  /* 0x0000000000ff7886 */ /* 0x000fe20000800100 */
[----:B------:R-:W-:Y:S01]  /*2130*/  ISETP.LT.U32.AND P0, PT, R68, 0x40, P0 ;  /* 0x000000404400780c */ /* 0x000fe20000701070 */
[----:B------:R-:W-:Y:S01]  /*2140*/  ULEA UR4, UR5, UR17, 0xf ;  /* 0x0000001105047291 */ /* 0x000fe2000f8e78ff */
[----:B------:R3:W-:Y:S02]  /*2150*/  @!P3 SYNCS.ARRIVE.TRANS64 RZ, [UR42+0x3c000], R3 ;  /* 0x03c00003ffffb9a7 */ /* 0x0007e4000800002a */
[----:B------:R-:W-:Y:S01]  /*2160*/  @UP0 UIADD3 UR21, UPT, UPT, UR42, 0x3c000, URZ ;  /* 0x0003c0002a150890 */ /* 0x000fe2000fffe0ff */
[----:B------:R-:W-:Y:S01]  /*2170*/  VOTEU.ANY UP0, P1 ;  /* 0x0000000000ff7886 */ /* 0x000fe20000800100 */
[----:B------:R-:W-:Y:S01]  /*2180*/  BAR.SYNC.DEFER_BLOCKING 0x0 ;  /* 0x0000000000007b1d */ /* 0x000fe20000010000 */
[----:B---3--:R-:W-:-:S06]  /*2190*/  IMAD.U32 R3, R2, -0x80000000, RZ ;  /* 0x8000000002037824 */ /* 0x008fcc00078e00ff */
[----:B------:R-:W-:Y:S01]  /*21a0*/  VOTEU.ANY UP1, P0 ;  /* 0x0000000000ff7886 */ /* 0x000fe20000020100 */
[----:B------:R-:W-:-:S04]  /*21b0*/  UMOV UR6, UR22 ;  /* 0x0000001600067c82 */ /* 0x000fc80008000000 */
[----:B------:R-:W-:Y:S01]  /*21c0*/  @UP1 UIADD3 UR5, UPT, UPT, UR42, 0x3c000, URZ ;  /* 0x0003c0002a051890 */ /* 0x000fe2000fffe0ff */
[----:B------:R-:W-:Y:S01]  /*21d0*/  VOTEU.ANY UP1, P0 ;  /* 0x0000000000ff7886 */ /* 0x000fe20000020100 */
[----:B------:R3:W-:Y:S01]  /*21e0*/  @UP0 UTMALDG.2D [UR20], [UR8] ;  /* 0x00000014080005b4 */ /* 0x0007e20008008000 */
[----:B------:R-:W-:Y:S01]  /*21f0*/  UISETP.NE.U32.AND UP0, UPT, UR14, URZ, UPT ;  /* 0x000000ff0e00728c */ /* 0x000fe2000bf05070 */
[----:B------:R5:W-:Y:S06]  /*2200*/  MEMBAR.ALL.CTA ;  /* 0x0000000000007992 */ /* 0x000bec0000008000 */
[----:B-----5:R-:W5:Y:S02]  /*2210*/  FENCE.VIEW.ASYNC.S ;  /* 0x00000000000073c6 */ /* 0x020f640000000000 */
[----:B-----5:R-:W-:Y:S06]  /*2220*/  BAR.SYNC.DEFER_BLOCKING 0x0 ;  /* 0x0000000000007b1d */ /* 0x020fec0000010000 */
[----:B------:R3:W-:Y:S02]  /*2230*/  @UP1 UTMALDG.2D [UR4], [UR32] ;  /* 0x00000004200015b4 */ /* 0x0007e40008008000 */
[----:B------:R-:W-:Y:S06]  /*2240*/  BAR.SYNC.DEFER_BLOCKING 0x0 ;  /* 0x0000000000007b1d */ /* 0x000fec0000010000 */
[----:B------:R-:W5:Y:S02]  /*2250*/  SYNCS.PHASECHK.TRANS64.TRYWAIT P0, [UR42+0x3c000], R3 ;  /* 0x03c00003ff0075a7 */ /* 0x000f64000800112a */
[----:B---3-5:R-:W-:Y:S05]  /*2260*/  @!P0 BRA `(.L_x_61) ;  /* 0x0000000c008c8947 */ /* 0x028fea0003800000 */
.L_x_76:
[----:B------:R-:W-:Y:S05]  /*2270*/  BRA.U UP0, `(.L_x_62) ;  /* 0x0000000100f47547 */ /* 0x000fea000b800000 */
[----:B------:R-:W-:Y:S02]  /*2280*/  USHF.R.U32.HI UR20, URZ, 0x4, UR16 ;  /* 0x00000004ff147899 */ /* 0x000fe40008011610 */
[----:B------:R-:W-:Y:S02]  /*2290*/  USHF.R.U32.HI UR24, URZ, 0x4, UR17 ;  /* 0x00000004ff187899 */ /* 0x000fe40008011611 */
[----:B------:R-:W-:Y:S02]  /*22a0*/  USGXT.U32 UR20, UR20, 0xe ;  /* 0x0000000e1414789a */ /* 0x000fe40008000000 */
[----:B------:R-:W-:Y:S02]  /*22b0*/  USGXT.U32 UR24, UR24, 0xe ;  /* 0x0000000e1818789a */ /* 0x000fe40008000000 */
[----:B------:R-:W-:Y:S02]  /*22c0*/  UIADD3 UR28, UP0, UPT, UR20, 0x2, URZ ;  /* 0x00000002141c7890 */ /* 0x000fe4000ff1e0ff */
[----:B------:R-:W-:Y:S01]  /*22d0*/  UIADD3 UR26, UP1, UPT, UR24, 0x2, URZ ;  /* 0x00000002181a7890 */ /* 0x000fe2000ff3e0ff */
[----:B------:R-:W-:Y:S01]  /*22e0*/  UMOV UR4, URZ ;  /* 0x000000ff00047c82 */ /* 0x000fe20008000000 */
[----:B------:R-:W-:Y:S01]  /*22f0*/  UMOV UR5, URZ ;  /* 0x000000ff00057c82 */ /* 0x000fe20008000000 */
[----:B------:R-:W-:-:S02]  /*2300*/  UIADD3.X UR29, UPT, UPT, UR4, 0x40004040, URZ, UP0, !UPT ;  /* 0x40004040041d7890 */ /* 0x000fc400087fe4ff */
[----:B------:R-:W-:Y:S02]  /*2310*/  UIADD3 UR44, UP3, UPT, UR28, 0x2, URZ ;  /* 0x000000021c2c7890 */ /* 0x000fe4000ff7e0ff */
[----:B------:R-:W-:Y:S02]  /*2320*/  UIADD3.X UR27, UPT, UPT, UR5, 0x40004040, URZ, UP1, !UPT ;  /* 0x40004040051b7890 */ /* 0x000fe40008ffe4ff */
[----:B------:R-:W-:Y:S02]  /*2330*/  UIADD3 UR46, UP2, UPT, UR26, 0x2, URZ ;  /* 0x000000021a2e7890 */ /* 0x000fe4000ff5e0ff */
[----:B------:R-:W-:Y:S02]  /*2340*/  UIADD3 UR48, UP6, UPT, UR28, 0x4, URZ ;  /* 0x000000041c307890 */ /* 0x000fe4000ffde0ff */
[----:B------:R-:W-:Y:S02]  /*2350*/  UIADD3 UR50, UP5, UPT, UR26, 0x4, URZ ;  /* 0x000000041a327890 */ /* 0x000fe4000ffbe0ff */
[----:B------:R-:W-:-:S02]  /*2360*/  UIADD3 UR52, UP1, UPT, UR28, 0x1fe, URZ ;  /* 0x000001fe1c347890 */ /* 0x000fc4000ff3e0ff */
[----:B------:R-:W-:Y:S02]  /*2370*/  UIADD3 UR54, UP0, UPT, UR26, 0x7fe, URZ ;  /* 0x000007fe1a367890 */ /* 0x000fe4000ff1e0ff */
[----:B------:R-:W-:Y:S02]  /*2380*/  UIADD3.X UR45, UPT, UPT, UR29, URZ, URZ, UP3, !UPT ;  /* 0x000000ff1d2d7290 */ /* 0x000fe40009ffe4ff */
[----:B------:R-:W-:Y:S02]  /*2390*/  UIADD3 UR56, UP4, UPT, UR28, 0x200, URZ ;  /* 0x000002001c387890 */ /* 0x000fe4000ff9e0ff */
[----:B------:R-:W-:Y:S02]  /*23a0*/  UIADD3 UR58, UP3, UPT, UR26, 0x800, URZ ;  /* 0x000008001a3a7890 */ /* 0x000fe4000ff7e0ff */
[----:B------:R-:W-:Y:S02]  /*23b0*/  UIADD3.X UR47, UPT, UPT, UR27, URZ, URZ, UP2, !UPT ;  /* 0x000000ff1b2f7290 */ /* 0x000fe400097fe4ff */
[----:B------:R-:W-:-:S02]  /*23c0*/  UIADD3.X UR49, UPT, UPT, UR29, URZ, URZ, UP6, !UPT ;  /* 0x000000ff1d317290 */ /* 0x000fc4000b7fe4ff */
[----:B------:R-:W-:Y:S02]  /*23d0*/  UIADD3 UR60, UP2, UPT, UR28, 0x202, URZ ;  /* 0x000002021c3c7890 */ /* 0x000fe4000ff5e0ff */
[----:B------:R-:W-:Y:S02]  /*23e0*/  UIADD3 UR62, UP6, UPT, UR26, 0x802, URZ ;  /* 0x000008021a3e7890 */ /* 0x000fe4000ffde0ff */
[----:B------:R-:W-:Y:S02]  /*23f0*/  UIADD3.X UR51, UPT, UPT, UR27, URZ, URZ, UP5, !UPT ;  /* 0x000000ff1b337290 */ /* 0x000fe4000affe4ff */
[----:B------:R-:W-:Y:S02]  /*2400*/  UIADD3.X UR53, UPT, UPT, UR29, URZ, URZ, UP1, !UPT ;  /* 0x000000ff1d357290 */ /* 0x000fe40008ffe4ff */
[----:B------:R-:W-:Y:S02]  /*2410*/  UIADD3 UR4, UP5, UPT, UR28, 0x204, URZ ;  /* 0x000002041c047890 */ /* 0x000fe4000ffbe0ff */
[----:B------:R-:W-:-:S02]  /*2420*/  UIADD3 UR30, UP1, UPT, UR26, 0x804, URZ ;  /* 0x000008041a1e7890 */ /* 0x000fc4000ff3e0ff */
[----:B------:R-:W-:Y:S02]  /*2430*/  UIADD3.X UR55, UPT, UPT, UR27, URZ, URZ, UP0, !UPT ;  /* 0x000000ff1b377290 */ /* 0x000fe400087fe4ff */
[----:B------:R-:W-:Y:S02]  /*2440*/  UIADD3.X UR57, UPT, UPT, UR29, URZ, URZ, UP4, !UPT ;  /* 0x000000ff1d397290 */ /* 0x000fe4000a7fe4ff */
[----:B------:R-:W-:Y:S02]  /*2450*/  UIADD3.X UR59, UPT, UPT, UR27, URZ, URZ, UP3, !UPT ;  /* 0x000000ff1b3b7290 */ /* 0x000fe40009ffe4ff */
[----:B------:R-:W-:Y:S02]  /*2460*/  UIADD3.X UR61, UPT, UPT, UR29, URZ, URZ, UP2, !UPT ;  /* 0x000000ff1d3d7290 */ /* 0x000fe400097fe4ff */
[----:B------:R-:W-:Y:S01]  /*2470*/  UIADD3.X UR63, UPT, UPT, UR27, URZ, URZ, UP6, !UPT ;  /* 0x000000ff1b3f7290 */ /* 0x000fe2000b7fe4ff */
[----:B------:R-:W-:Y:S01]  /*2480*/  UMOV UR18, 0x0 ;  /* 0x0000000000127882 */ /* 0x000fe20000000000 */
[----:B------:R-:W-:Y:S01]  /*2490*/  UMOV UR19, 0x4400010 ;  /* 0x0440001000137882 */ /* 0x000fe20000000000 */
[----:B------:R-:W-:Y:S01]  /*24a0*/  UMOV UR21, 0x40004040 ;  /* 0x4000404000157882 */ /* 0x000fe20000000000 */
[----:B------:R-:W-:Y:S01]  /*24b0*/  UMOV UR25, 0x40004040 ;  /* 0x4000404000197882 */ /* 0x000fe20000000000 */
[----:B------:R-:W-:Y:S01]  /*24c0*/  UIADD3.X UR5, UPT, UPT, UR29, URZ, URZ, UP5, !UPT ;  /* 0x000000ff1d057290 */ /* 0x000fe2000affe4ff */
[----:B------:R3:W-:Y:S01]  /*24d0*/  UTCHMMA gdesc[UR20], gdesc[UR24], tmem[UR10], tmem[UR18], idesc[UR19], UPT ;  /* 0x00ff1218140075ea */ /* 0x0007e2000b80000a */
[----:B------:R-:W-:Y:S01]  /*24e0*/  UIADD3.X UR31, UPT, UPT, UR27, URZ, URZ, UP1, !UPT ;  /* 0x000000ff1b1f7290 */ /* 0x000fe20008ffe4ff */
[----:B------:R-:W-:Y:S01]  /*24f0*/  UMOV UR16, 0x0 ;  /* 0x0000000000107882 */ /* 0x000fe20000000000 */
[----:B------:R-:W-:Y:S01]  /*2500*/  UMOV UR17, 0x4400010 ;  /* 0x0440001000117882 */ /* 0x000fe20000000000 */
[----:B------:R-:W-:Y:S01]  /*2510*/  UMOV UR40, 0x0 ;  /* 0x0000000000287882 */ /* 0x000fe20000000000 */
[----:B------:R-:W-:Y:S01]  /*2520*/  UMOV UR41, 0x4400010 ;  /* 0x0440001000297882 */ /* 0x000fe20000000000 */
        /* <DEDUP_REMOVED lines=18> */
.L_x_62:
[----:B------:R-:W-:Y:S01]  /*2650*/  ELECT P0, URZ, PT ;  /* 0x0000000000ff782f */ /* 0x000fe20003800000 */
[----:B---3--:R-:W-:-:S03]  /*2660*/  UIADD3 UR4, UPT, UPT, UR42, 0x3c020, URZ ;  /* 0x0003c0202a047890 */ /* 0x008fc6000fffe0ff */
[----:B------:R-:W-:Y:S01]  /*2670*/  ISETP.LT.U32.AND P0, PT, R68, 0x20, P0 ;  /* 0x000000204400780c */ /* 0x000fe20000701070 */
[----:B------:R-:W-:-:S12]  /*2680*/  UMOV UR5, URZ ;  /* 0x000000ff00057c82 */ /* 0x000fd80008000000 */
[----:B------:R-:W-:Y:S01]  /*2690*/  VOTEU.ANY UP0, P0 ;  /* 0x0000000000ff7886 */ /* 0x000fe20000000100 */
[----:B------:R-:W-:-:S04]  /*26a0*/  VOTEU.ANY UP1, P0 ;  /* 0x0000000000ff7886 */ /* 0x000fc80000020100 */
[----:B------:R-:W-:Y:S02]  /*26b0*/  @UP0 UMOV UR4, UR4 ;  /* 0x0000000400040c82 */ /* 0x000fe40008000000 */
[----:B------:R3:W-:Y:S01]  /*26c0*/  @UP1 UTCBAR [UR4], URZ ;  /* 0x000000ff040013e9 */ /* 0x0007e200080000ff */
[----:B------:R-:W-:Y:S06]  /*26d0*/  BAR.SYNC.DEFER_BLOCKING 0x0 ;  /* 0x0000000000007b1d */ /* 0x000fec0000010000 */
[----:B------:R-:W5:Y:S02]  /*26e0*/  SYNCS.PHASECHK.TRANS64.TRYWAIT P0, [UR42+0x3c020], R3 ;  /* 0x03c02003ff0075a7 */ /* 0x000f64000800112a */
[----:B---3-5:R-:W-:Y:S05]  /*26f0*/  @!P0 BRA `(.L_x_63) ;  /* 0x0000000800748947 */ /* 0x028fea0003800000 */
.L_x_77:
[----:B------:R-:W-:Y:S02]  /*2700*/  UIADD3 UR15, UPT, UPT, UR15, 0x1, URZ ;  /* 0x000000010f0f7890 */ /* 0x000fe4000fffe0ff */
[----:B------:R-:W-:Y:S02]  /*2710*/  UIADD3 UR35, UPT, UPT, UR35, 0x80, URZ ;  /* 0x0000008023237890 */ /* 0x000fe4000fffe0ff */
[----:B------:R-:W-:-:S04]  /*2720*/  UISETP.NE.U32.AND UP0, UPT, UR15, 0x3, UPT ;  /* 0x000000030f00788c */ /* 0x000fc8000bf05070 */
[----:B------:R-:W-:Y:S02]  /*2730*/  USEL UR15, UR15, URZ, UP0 ;  /* 0x000000ff0f0f7287 */ /* 0x000fe40008000000 */
[----:B------:R-:W-:Y:S02]  /*2740*/  USEL UR4, URZ, 0x1, UP0 ;  /* 0x00000001ff047887 */ /* 0x000fe40008000000 */
[----:B--2---:R-:W-:-:S04]  /*2750*/  UISETP.GE.AND UP0, UPT, UR35, UR34, UPT ;  /* 0x000000222300728c */ /* 0x004fc8000bf06270 */
[----:B------:R-:W-:-:S05]  /*2760*/  LOP3.LUT R2, R2, UR4, RZ, 0x3c, !PT ;  /* 0x0000000402027c12 */ /* 0x000fca000f8e3cff */
[----:B------:R-:W-:Y:S05]  /*2770*/  BRA.U !UP0, `(.L_x_64) ;  /* 0xfffffff908387547 */ /* 0x000fea000b83ffff */
.L_x_57:
[----:B---3-5:R-:W-:Y:S06]  /*2780*/  BAR.SYNC.DEFER_BLOCKING 0x0 ;  /* 0x0000000000007b1d */ /* 0x028fec0000010000 */
[----:B------:R-:W-:Y:S04]  /*2790*/  BSSY.RECONVERGENT B5, `(.L_x_65) ;  /* 0x0000004000057945 */ /* 0x000fe80003800200 */
[----:B------:R-:W-:Y:S05]  /*27a0*/  @P3 BRA `(.L_x_66) ;  /* 0x0000000000083947 */ /* 0x000fea0003800000 */
[----:B------:R-:W2:Y:S02]  /*27b0*/  SYNCS.CCTL.IV [UR11+0x3c000] ;  /* 0x03c00000ff0079b1 */ /* 0x000ea4000800000b */
[----:B--2---:R-:W2:Y:S02]  /*27c0*/  SYNCS.CCTL.IV [UR11+0x3c020] ;  /* 0x03c02000ff0079b1 */ /* 0x004ea4000800000b */
.L_x_66:
[----:B------:R-:W-:Y:S05]  /*27d0*/  BSYNC.RECONVERGENT B5 ;  /* 0x0000000000057941 */ /* 0x000fea0003800200 */
.L_x_65:
[----:B--2---:R-:W-:Y:S06]  /*27e0*/  BAR.SYNC.DEFER_BLOCKING 0x0 ;  /* 0x0000000000007b1d */ /* 0x004fec0000010000 */
[----:B------:R-:W-:Y:S04]  /*27f0*/  BSSY.RECONVERGENT B5, `(.L_x_67) ;  /* 0x0000004000057945 */ /* 0x000fe80003800200 */
[----:B------:R-:W-:Y:S05]  /*2800*/  @P3 BRA `(.L_x_68) ;  /* 0x0000000000083947 */ /* 0x000fea0003800000 */
[----:B------:R-:W2:Y:S02]  /*2810*/  SYNCS.CCTL.IV [UR11+0x3c008] ;  /* 0x03c00800ff0079b1 */ /* 0x000ea4000800000b */
[----:B--2---:R-:W2:Y:S02]  /*2820*/  SYNCS.CCTL.IV [UR11+0x3c028] ;  /* 0x03c02800ff0079b1 */ /* 0x004ea4000800000b */
.L_x_68:
[----:B------:R-:W-:Y:S05]  /*2830*/  BSYNC.RECONVERGENT B5 ;  /* 0x0000000000057941 */ /* 0x000fea0003800200 */
.L_x_67:
[----:B--2---:R-:W-:Y:S06]  /*2840*/  BAR.SYNC.DEFER_BLOCKING 0x0 ;  /* 0x0000000000007b1d */ /* 0x004fec0000010000 */
[----:B------:R-:W-:Y:S04]  /*2850*/  BSSY.RECONVERGENT B5, `(.L_x_69) ;  /* 0x0000004000057945 */ /* 0x000fe80003800200 */
[----:B------:R-:W-:Y:S05]  /*2860*/  @P3 BRA `(.L_x_70) ;  /* 0x0000000000083947 */ /* 0x000fea0003800000 */
[----:B------:R-:W2:Y:S02]  /*2870*/  SYNCS.CCTL.IV [UR11+0x3c010] ;  /* 0x03c01000ff0079b1 */ /* 0x000ea4000800000b */
[----:B--2---:R-:W2:Y:S02]  /*2880*/  SYNCS.CCTL.IV [UR11+0x3c030] ;  /* 0x03c03000ff0079b1 */ /* 0x004ea4000800000b */
.L_x_70:
[----:B------:R-:W-:Y:S05]  /*2890*/  BSYNC.RECONVERGENT B5 ;  /* 0x0000000000057941 */ /* 0x000fea0003800200 */
.L_x_69:
[----:B------:R-:W-:Y:S01]  /*28a0*/  ULOP3.LUT UR4, UR14, 0x3, URZ, 0xc0, !UPT ;  /* 0x000000030e047892 */ /* 0x000fe2000f8ec0ff */
[C---:B------:R-:W-:Y:S01]  /*28b0*/  IMAD.SHL.U32 R4, R0.reuse, 0x80, RZ ;  /* 0x0000008000047824 */ /* 0x040fe200078e00ff */
[----:B------:R-:W-:Y:S01]  /*28c0*/  USHF.L.U32 UR14, UR14, 0x5, URZ ;  /* 0x000000050e0e7899 */ /* 0x000fe200080006ff */
[C---:B------:R-:W-:Y:S01]  /*28d0*/  IMAD.SHL.U32 R2, R0.reuse, 0x40, RZ ;  /* 0x0000004000027824 */ /* 0x040fe200078e00ff */
[----:B------:R-:W-:Y:S01]  /*28e0*/  ULEA UR5, UR4, UR10, 0x15 ;  /* 0x0000000a04057291 */ /* 0x000fe2000f8ea8ff */
[C---:B------:R-:W-:Y:S01]  /*28f0*/  IMAD.SHL.U32 R3, R0.reuse, 0x10, RZ ;  /* 0x0000001000037824 */ /* 0x040fe200078e00ff */
[----:B------:R-:W-:Y:S01]  /*2900*/  ULOP3.LUT UR14, UR14, 0x80, URZ, 0xc0, !UPT ;  /* 0x000000800e0e7892 */ /* 0x000fe2000f8ec0ff */
[----:B------:R-:W-:Y:S01]  /*2910*/  IMAD.SHL.U32 R0, R0, 0x200, RZ ;  /* 0x0000020000007824 */ /* 0x000fe200078e00ff */
[----:B------:R-:W-:Y:S02]  /*2920*/  LOP3.LUT R5, R4, 0x4780, RZ, 0xc0, !PT ;  /* 0x0000478004057812 */ /* 0x000fe400078ec0ff */
[----:B------:R-:W-:-:S02]  /*2930*/  ELECT P0, URZ, PT ;  /* 0x0000000000ff782f */ /* 0x000fc40003800000 */
[----:B------:R-:W-:Y:S01]  /*2940*/  LOP3.LUT R2, R2, 0x1800, RZ, 0xc0, !PT ;  /* 0x0000180002027812 */ /* 0x000fe200078ec0ff */
[----:B------:R-:W-:Y:S01]  /*2950*/  UIADD3 UR5, UPT, UPT, UR5, UR14, URZ ;  /* 0x0000000e05057290 */ /* 0x000fe2000fffe0ff */
[----:B------:R-:W-:Y:S01]  /*2960*/  LOP3.LUT R5, R5, 0x2000, R0, 0xf8, !PT ;  /* 0x0000200005057812 */ /* 0x000fe200078ef800 */
[----:B------:R-:W-:Y:S01]  /*2970*/  UMOV UR6, UR23 ;  /* 0x0000001700067c82 */ /* 0x000fe20008000000 */
[----:B------:R-:W-:Y:S02]  /*2980*/  LOP3.LUT R2, R2, 0x70, R3, 0xf8, !PT ;  /* 0x0000007002027812 */ /* 0x000fe400078ef803 */
[----:B------:R-:W-:Y:S02]  /*2990*/  ISETP.LT.U32.AND P0, PT, R68, 0x80, P0 ;  /* 0x000000804400780c */ /* 0x000fe40000701070 */
[----:B------:R-:W-:Y:S02]  /*29a0*/  LOP3.LUT R2, R5, R2, RZ, 0xfc, !PT ;  /* 0x0000000205027212 */ /* 0x000fe400078efcff */
[----:B----4-:R-:W-:Y:S01]  /*29b0*/  LDTM.16dp32bit_t0_t15.x64 R4, tmem[UR5] ;  /* 0x00000005000479ee */ /* 0x010fe20008b00000 */
[----:B------:R-:W3:Y:S01]  /*29c0*/  LDTM.16dp32bit_t16_t31.x64 R4, tmem[UR5+0x40] ;  /* 0x00004005000479ee */ /* 0x000ee20008b20000 */
[----:B------:R-:W-:Y:S01]  /*29d0*/  NOP ;  /* 0x0000000000007918 */ /* 0x000fe20000000000 */
[C---:B------:R-:W-:Y:S01]  /*29e0*/  LOP3.LUT R0, R2.reuse, 0x10, RZ, 0x3c, !PT ;  /* 0x0000001002007812 */ /* 0x040fe200078e3cff */
[----:B------:R-:W-:Y:S01]  /*29f0*/  ULEA UR5, UR4, UR7, 0x6 ;  /* 0x0000000704057291 */ /* 0x000fe2000f8e30ff */
[----:B------:R-:W-:Y:S01]  /*2a00*/  LOP3.LUT R3, R2, 0x20, RZ, 0x3c, !PT ;  /* 0x0000002002037812 */ /* 0x000fe200078e3cff */
[----:B------:R-:W-:-:S03]  /*2a10*/  ULEA UR4, UR4, UR11, 0xd ;  /* 0x0000000b04047291 */ /* 0x000fc6000f8e68ff */
[----:B---3--:R-:W-:Y:S01]  /*2a20*/  VOTEU.ANY UP1, P0 ;  /* 0x0000000000ff7886 */ /* 0x008fe20000020100 */
[----:B------:R-:W-:Y:S01]  /*2a30*/  VOTEU.ANY UP0, P0 ;  /* 0x0000000000ff7886 */ /* 0x000fe20000000100 */
[----:B------:R-:W-:Y:S02]  /*2a40*/  F2FP.F16.F32.PACK_AB R4, R5, R4 ;  /* 0x000000040504723e */ /* 0x000fe400000000ff */
[----:B------:R-:W-:Y:S02]  /*2a50*/  F2FP.F16.F32.PACK_AB R5, R7, R6 ;  /* 0x000000060705723e */ /* 0x000fe400000000ff */
[----:B------:R-:W-:Y:S02]  /*2a60*/  F2FP.F16.F32.PACK_AB R12, R13, R12 ;  /* 0x0000000c0d0c723e */ /* 0x000fe400000000ff */
[----:B------:R-:W-:Y:S02]  /*2a70*/  F2FP.F16.F32.PACK_AB R6, R9, R8 ;  /* 0x000000080906723e */ /* 0x000fe400000000ff */
[----:B------:R-:W-:-:S02]  /*2a80*/  F2FP.F16.F32.PACK_AB R7, R11, R10 ;  /* 0x0000000a0b07723e */ /* 0x000fc400000000ff */
[----:B------:R-:W-:Y:S02]  /*2a90*/  F2FP.F16.F32.PACK_AB R13, R15, R14 ;  /* 0x0000000e0f0d723e */ /* 0x000fe400000000ff */
[----:B------:R-:W-:Y:S01]  /*2aa0*/  F2FP.F16.F32.PACK_AB R20, R21, R20 ;  /* 0x000000141514723e */ /* 0x000fe200000000ff */
[----:B--2---:R2:W-:Y:S01]  /*2ab0*/  STS.128 [R2+UR11], R4 ;  /* 0x0000000402007988 */ /* 0x0045e20008000c0b */
[----:B------:R-:W-:Y:S02]  /*2ac0*/  F2FP.F16.F32.PACK_AB R14, R17, R16 ;  /* 0x00000010110e723e */ /* 0x000fe400000000ff */
[----:B------:R-:W-:Y:S02]  /*2ad0*/  F2FP.F16.F32.PACK_AB R15, R19, R18 ;  /* 0x00000012130f723e */ /* 0x000fe400000000ff */
[----:B------:R-:W-:Y:S02]  /*2ae0*/  F2FP.F16.F32.PACK_AB R21, R23, R22 ;  /* 0x000000161715723e */ /* 0x000fe400000000ff */
[----:B------:R-:W-:Y:S01]  /*2af0*/  F2FP.F16.F32.PACK_AB R28, R29, R28 ;  /* 0x0000001c1d1c723e */ /* 0x000fe200000000ff */
[----:B------:R2:W-:Y:S01]  /*2b00*/  STS.128 [R0+UR11], R12 ;  /* 0x0000000c00007988 */ /* 0x0005e20008000c0b */
[----:B------:R-:W-:-:S02]  /*2b10*/  F2FP.F16.F32.PACK_AB R22, R25, R24 ;  /* 0x000000181916723e */ /* 0x000fc400000000ff */
[----:B------:R-:W-:Y:S02]  /*2b20*/  F2FP.F16.F32.PACK_AB R23, R27, R26 ;  /* 0x0000001a1b17723e */ /* 0x000fe400000000ff */
[----:B------:R-:W-:Y:S02]  /*2b30*/  F2FP.F16.F32.PACK_AB R29, R31, R30 ;  /* 0x0000001e1f1d723e */ /* 0x000fe400000000ff */
[----:B------:R-:W-:Y:S01]  /*2b40*/  F2FP.F16.F32.PACK_AB R36, R37, R36 ;  /* 0x000000242524723e */ /* 0x000fe200000000ff */
[----:B------:R2:W-:Y:S01]  /*2b50*/  STS.128 [R3+UR11], R20 ;  /* 0x0000001403007988 */ /* 0x0005e20008000c0b */
[----:B------:R-:W-:Y:S02]  /*2b60*/  F2FP.F16.F32.PACK_AB R30, R33, R32 ;  /* 0x00000020211e723e */ /* 0x000fe400000000ff */
[----:B------:R-:W-:Y:S02]  /*2b70*/  F2FP.F16.F32.PACK_AB R31, R35, R34 ;  /* 0x00000022231f723e */ /* 0x000fe400000000ff */
[----:B------:R-:W-:-:S02]  /*2b80*/  F2FP.F16.F32.PACK_AB R37, R39, R38 ;  /* 0x000000262725723e */ /* 0x000fc400000000ff */
[----:B------:R-:W-:Y:S02]  /*2b90*/  F2FP.F16.F32.PACK_AB R44, R45, R44 ;  /* 0x0000002c2d2c723e */ /* 0x000fe400000000ff */
[----:B------:R-:W-:Y:S02]  /*2ba0*/  LOP3.LUT R8, R2, 0x30, RZ, 0x3c, !PT ;  /* 0x0000003002087812 */ /* 0x000fe400078e3cff */
[----:B------:R-:W-:Y:S02]  /*2bb0*/  F2FP.F16.F32.PACK_AB R38, R41, R40 ;  /* 0x000000282926723e */ /* 0x000fe400000000ff */
[----:B------:R-:W-:Y:S01]  /*2bc0*/  F2FP.F16.F32.PACK_AB R39, R43, R42 ;  /* 0x0000002a2b27723e */ /* 0x000fe200000000ff */
[----:B------:R2:W-:Y:S01]  /*2bd0*/  STS.128 [R8+UR11], R28 ;  /* 0x0000001c08007988 */ /* 0x0005e20008000c0b */
[----:B------:R-:W-:Y:S02]  /*2be0*/  F2FP.F16.F32.PACK_AB R45, R47, R46 ;  /* 0x0000002e2f2d723e */ /* 0x000fe400000000ff */
[----:B------:R-:W-:-:S02]  /*2bf0*/  F2FP.F16.F32.PACK_AB R52, R53, R52 ;  /* 0x000000343534723e */ /* 0x000fc400000000ff */
[C---:B------:R-:W-:Y:S02]  /*2c00*/  LOP3.LUT R9, R2.reuse, 0x40, RZ, 0x3c, !PT ;  /* 0x0000004002097812 */ /* 0x040fe400078e3cff */
[----:B------:R-:W-:Y:S02]  /*2c10*/  F2FP.F16.F32.PACK_AB R46, R49, R48 ;  /* 0x00000030312e723e */ /* 0x000fe400000000ff */
[----:B------:R-:W-:Y:S01]  /*2c20*/  F2FP.F16.F32.PACK_AB R47, R51, R50 ;  /* 0x00000032332f723e */ /* 0x000fe200000000ff */
[----:B------:R2:W-:Y:S01]  /*2c30*/  STS.128 [R9+UR11], R36 ;  /* 0x0000002409007988 */ /* 0x0005e20008000c0b */
[----:B------:R-:W-:Y:S02]  /*2c40*/  F2FP.F16.F32.PACK_AB R53, R55, R54 ;  /* 0x000000363735723e */ /* 0x000fe400000000ff */
[----:B------:R-:W-:Y:S02]  /*2c50*/  F2FP.F16.F32.PACK_AB R60, R61, R60 ;  /* 0x0000003c3d3c723e */ /* 0x000fe400000000ff */
[----:B------:R-:W-:-:S02]  /*2c60*/  LOP3.LUT R10, R2, 0x50, RZ, 0x3c, !PT ;  /* 0x00000050020a7812 */ /* 0x000fc400078e3cff */
[----:B------:R-:W-:Y:S02]  /*2c70*/  F2FP.F16.F32.PACK_AB R54, R57, R56 ;  /* 0x000000383936723e */ /* 0x000fe400000000ff */
[----:B------:R-:W-:Y:S01]  /*2c80*/  F2FP.F16.F32.PACK_AB R55, R59, R58 ;  /* 0x0000003a3b37723e */ /* 0x000fe200000000ff */
[----:B------:R2:W-:Y:S01]  /*2c90*/  STS.128 [R10+UR11], R44 ;  /* 0x0000002c0a007988 */ /* 0x0005e20008000c0b */
[----:B------:R-:W-:Y:S02]  /*2ca0*/  F2FP.F16.F32.PACK_AB R61, R63, R62 ;  /* 0x0000003e3f3d723e */ /* 0x000fe400000000ff */
[C---:B------:R-:W-:Y:S02]  /*2cb0*/  LOP3.LUT R11, R2.reuse, 0x60, RZ, 0x3c, !PT ;  /* 0x00000060020b7812 */ /* 0x040fe400078e3cff */
[----:B------:R-:W-:Y:S02]  /*2cc0*/  F2FP.F16.F32.PACK_AB R62, R65, R64 ;  /* 0x00000040413e723e */ /* 0x000fe400000000ff */
[----:B------:R-:W-:Y:S01]  /*2cd0*/  F2FP.F16.F32.PACK_AB R63, R67, R66 ;  /* 0x00000042433f723e */ /* 0x000fe200000000ff */
[----:B------:R2:W-:Y:S01]  /*2ce0*/  STS.128 [R11+UR11], R52 ;  /* 0x000000340b007988 */ /* 0x0005e20008000c0b */
[----:B------:R-:W-:-:S05]  /*2cf0*/  LOP3.LUT R16, R2, 0x70, RZ, 0x3c, !PT ;  /* 0x0000007002107812 */ /* 0x000fca00078e3cff */
[----:B------:R2:W-:Y:S01]  /*2d00*/  STS.128 [R16+UR11], R60 ;  /* 0x0000003c10007988 */ /* 0x0005e20008000c0b */
[----:B------:R3:W-:Y:S06]  /*2d10*/  MEMBAR.ALL.CTA ;  /* 0x0000000000007992 */ /* 0x0007ec0000008000 */
[----:B---3--:R-:W3:Y:S02]  /*2d20*/  FENCE.VIEW.ASYNC.S ;  /* 0x00000000000073c6 */ /* 0x008ee40000000000 */
[----:B---3--:R-:W-:Y:S06]  /*2d30*/  BAR.SYNC.DEFER_BLOCKING 0x0 ;  /* 0x0000000000007b1d */ /* 0x008fec0000010000 */
[----:B------:R2:W-:Y:S01]  /*2d40*/  @UP1 UTMASTG.2D [UR4], [UR12] ;  /* 0x000000040c0013b5 */ /* 0x0005e20008008000 */
[----:B------:R0:W-:Y:S01]  /*2d50*/  UTMACMDFLUSH ;  /* 0x00000000000079b7 */ /* 0x0001e20000000000 */
[----:B------:R-:W-:-:S04]  /*2d60*/  DEPBAR.LE SB0, 0x0 ;  /* 0x000080000000791a */ /* 0x000fc80000000000 */
[----:B------:R-:W-:Y:S08]  /*2d70*/  BAR.SYNC.DEFER_BLOCKING 0x0 ;  /* 0x0000000000007b1d */ /* 0x000ff00000010000 */
[----:B------:R-:W-:Y:S06]  /*2d80*/  BAR.SYNC.DEFER_BLOCKING 0x0 ;  /* 0x0000000000007b1d */ /* 0x000fec0000010000 */
[----:B--2---:R-:W-:Y:S05]  /*2d90*/  @P2 BRA `(.L_x_71) ;  /* 0x0000000000a02947 */ /* 0x004fea0003800000 */
[----:B------:R-:W2:Y:S01]  /*2da0*/  S2UR UR5, SR_CgaCtaId ;  /* 0x00000000000579c3 */ /* 0x000ea20000008800 */
[----:B------:R-:W-:Y:S01]  /*2db0*/  NOP ;  /* 0x0000000000007918 */ /* 0x000fe20000000000 */
[----:B------:R-:W-:Y:S01]  /*2dc0*/  UMOV UR4, 0x50 ;  /* 0x0000005000047882 */ /* 0x000fe20000000000 */
[----:B------:R-:W-:Y:S02]  /*2dd0*/  IMAD.U32 R0, RZ, RZ, UR10 ;  /* 0x0000000aff007e24 */ /* 0x000fe4000f8e00ff */
[----:B------:R-:W-:Y:S02]  /*2de0*/  IMAD.MOV.U32 R3, RZ, RZ, 0xff ;  /* 0x000000ffff037424 */ /* 0x000fe400078e00ff */
[----:B------:R-:W-:Y:S01]  /*2df0*/  IMAD.MOV.U32 R7, RZ, RZ, 0x1 ;  /* 0x00000001ff077424 */ /* 0x000fe200078e00ff */
[----:B------:R-:W-:-:S04]  /*2e00*/  LOP3.LUT R0, R0, 0xffff, RZ, 0xc0, !PT ;  /* 0x0000ffff00007812 */ /* 0x000fc800078ec0ff */
[----:B------:R-:W-:-:S05]  /*2e10*/  SHF.R.U32.HI R0, RZ, 0x5, R0 ;  /* 0x00000005ff007819 */ /* 0x000fca0000011600 */
[----:B------:R-:W-:Y:S01]  /*2e20*/  VIADD R2, R0, 0x10 ;  /* 0x0000001000027836 */ /* 0x000fe20000000000 */
[----:B------:R-:W-:Y:S01]  /*2e30*/  SHF.L.U32 R0, R3, R0, RZ ;  /* 0x0000000003007219 */ /* 0x000fe200000006ff */
[----:B--2---:R-:W-:-:S03]  /*2e40*/  ULEA UR6, UR5, UR4, 0x18 ;  /* 0x0000000405067291 */ /* 0x004fc6000f8ec0ff */
[----:B------:R-:W-:-:S04]  /*2e50*/  SHF.L.U32 R3, R7, R2, RZ ;  /* 0x0000000207037219 */ /* 0x000fc800000006ff */
[----:B------:R-:W-:Y:S02]  /*2e60*/  LOP3.LUT R0, R3, R0, RZ, 0xfc, !PT ;  /* 0x0000000003007212 */ /* 0x000fe400078efcff */
[----:B------:R-:W2:Y:S02]  /*2e70*/  LDS R5, [UR6] ;  /* 0x00000006ff057984 */ /* 0x000ea40008000800 */
[C---:B------:R-:W-:Y:S02]  /*2e80*/  LOP3.LUT R2, R0.reuse, 0xffff, RZ, 0xc0, !PT ;  /* 0x0000ffff00027812 */ /* 0x040fe400078ec0ff */
[----:B--2---:R-:W-:-:S04]  /*2e90*/  LOP3.LUT R3, R0, 0xffff, R5, 0x80, !PT ;  /* 0x0000ffff00037812 */ /* 0x004fc800078e8005 */
[----:B------:R-:W-:-:S13]  /*2ea0*/  ISETP.NE.AND P0, PT, R3, R2, PT ;  /* 0x000000020300720c */ /* 0x000fda0003f05270 */
[----:B------:R-:W-:Y:S05]  /*2eb0*/  @P0 BRA `(.L_x_72) ;  /* 0x0000000000500947 */ /* 0x000fea0003800000 */
[----:B------:R-:W-:Y:S02]  /*2ec0*/  SHF.R.U32.HI R5, RZ, 0x10, R5 ;  /* 0x00000010ff057819 */ /* 0x000fe40000011605 */
[----:B------:R-:W-:-:S04]  /*2ed0*/  SHF.R.U32.HI R2, RZ, 0x10, R0 ;  /* 0x00000010ff027819 */ /* 0x000fc80000011600 */
[----:B------:R-:W-:-:S04]  /*2ee0*/  LOP3.LUT R5, R5, R2, RZ, 0xc0, !PT ;  /* 0x0000000205057212 */ /* 0x000fc800078ec0ff */
[----:B------:R-:W-:-:S13]  /*2ef0*/  ISETP.NE.AND P0, PT, R5, R2, PT ;  /* 0x000000020500720c */ /* 0x000fda0003f05270 */
[----:B------:R-:W-:Y:S05]  /*2f00*/  @P0 BRA `(.L_x_73) ;  /* 0x0000000000300947 */ /* 0x000fea0003800000 */
[----:B------:R-:W-:Y:S01]  /*2f10*/  R2UR UR4, R0 ;  /* 0x00000000000472ca */ /* 0x000fe200000e0000 */
[----:B------:R-:W-:Y:S01]  /*2f20*/  VOTEU.ANY UR5, UPT, PT ;  /* 0x0000000000057886 */ /* 0x000fe200038e0100 */
[----:B------:R-:W2:Y:S01]  /*2f30*/  S2R R0, SR_LANEID ;  /* 0x0000000000007919 */ /* 0x000ea20000000000 */
[----:B------:R-:W-:-:S10]  /*2f40*/  UFLO.U32 UR5, UR5 ;  /* 0x00000005000572bd */ /* 0x000fd400080e0000 */
[----:B------:R-:W-:-:S06]  /*2f50*/  ULOP3.LUT UR4, URZ, UR4, URZ, 0x33, !UPT ;  /* 0x00000004ff047292 */ /* 0x000fcc000f8e33ff */
[----:B------:R-:W-:-:S04]  /*2f60*/  IMAD.U32 R2, RZ, RZ, UR4 ;  /* 0x00000004ff027e24 */ /* 0x000fc8000f8e00ff */
[----:B------:R-:W3:Y:S02]  /*2f70*/  REDUX UR7, R2 ;  /* 0x00000000020773c4 */ /* 0x000ee40000000000 */
[----:B------:R4:W-:Y:S01]  /*2f80*/  UTCATOMSWS.AND URZ, UR4 ;  /* 0x0000000400ff79e3 */ /* 0x0009e20008000000 */
[----:B--2---:R-:W-:Y:S01]  /*2f90*/  ISETP.EQ.U32.AND P0, PT, R0, UR5, PT ;  /* 0x0000000500007c0c */ /* 0x004fe2000bf02070 */
[----:B---3--:R-:W-:-:S12]  /*2fa0*/  IMAD.U32 R0, RZ, RZ, UR7 ;  /* 0x00000007ff007e24 */ /* 0x008fd8000f8e00ff */
[----:B------:R4:W-:Y:S01]  /*2fb0*/  @P0 ATOMS.AND RZ, [UR6], R0 ;  /* 0x00000000ffff098c */ /* 0x0009e2000a800006 */
[----:B------:R-:W-:Y:S05]  /*2fc0*/  BRA `(.L_x_71) ;  /* 0x0000000000147947 */ /* 0x000fea0003800000 */
.L_x_73:
[----:B------:R-:W-:-:S07]  /*2fd0*/  MOV R2, 0x2ff0 ;  /* 0x00002ff000027802 */ /* 0x000fce0000000f00 */
[----:B-1----:R-:W-:Y:S05]  /*2fe0*/  CALL.REL.NOINC `($__internal_0_$__cuda_sm10x_tcgen05_guardrail_trap_col_being_dealloced_not_returned_by_alloc) ;  /* 0x0000000000447944 */ /* 0x002fea0003c00000 */
[----:B------:R-:W-:Y:S05]  /*2ff0*/  BRA `(.L_x_71) ;  /* 0x0000000000087947 */ /* 0x000fea0003800000 */
.L_x_72:
[----:B------:R-:W-:-:S07]  /*3000*/  MOV R2, 0x3020 ;  /* 0x0000302000027802 */ /* 0x000fce0000000f00 */
[----:B-1----:R-:W-:Y:S05]  /*3010*/  CALL.REL.NOINC `($__internal_2_$__cuda_sm10x_tcgen05_guardrail_trap_unallocated_columns_being_dealloced) ;  /* 0x0000000000507944 */ /* 0x002fea0003c00000 */
.L_x_71:
[----:B------:R-:W-:Y:S01]  /*3020*/  NOP ;  /* 0x0000000000007918 */ /* 0x000fe20000000000 */
[----:B----4-:R-:W-:Y:S05]  /*3030*/  EXIT ;  /* 0x000000000000794d */ /* 0x010fea0003800000 */
.L_x_58:
[----:B------:R-:W2:Y:S02]  /*3040*/  SYNCS.PHASECHK.TRANS64.TRYWAIT P0, [UR11+0x3c000], RZ ;  /* 0x03c000ffff0075a7 */ /* 0x000ea4000800110b */
[----:B--2---:R-:W-:Y:S05]  /*3050*/  @!P0 BRA `(.L_x_58) ;  /* 0xfffffffc00f88947 */ /* 0x004fea000383ffff */
[----:B------:R-:W-:Y:S05]  /*3060*/  BRA `(.L_x_74) ;  /* 0xffffffe800ec7947 */ /* 0x000fea000383ffff */
.L_x_60:
[----:B------:R-:W2:Y:S02]  /*3070*/  SYNCS.PHASECHK.TRANS64.TRYWAIT P1, [UR11+0x3c020], RZ ;  /* 0x03c020ffff0075a7 */ /* 0x000ea4000802110b */
[----:B--2---:R-:W-:Y:S05]  /*3080*/  @!P1 BRA `(.L_x_60) ;  /* 0xfffffffc00f89947 */ /* 0x004fea000383ffff */
[----:B------:R-:W-:Y:S05]  /*3090*/  BRA `(.L_x_75) ;  /* 0xffffffec00dc7947 */ /* 0x000fea000383ffff */
.L_x_61:
[----:B------:R-:W3:Y:S02]  /*30a0*/  SYNCS.PHASECHK.TRANS64.TRYWAIT P0, [UR42+0x3c000], R3 ;  /* 0x03c00003ff0075a7 */ /* 0x000ee4000800112a */
[----:B---3--:R-:W-:Y:S05]  /*30b0*/  @!P0 BRA `(.L_x_61) ;  /* 0xfffffffc00f88947 */ /* 0x008fea000383ffff */
[----:B------:R-:W-:Y:S05]  /*30c0*/  BRA `(.L_x_76) ;  /* 0xfffffff000687947 */ /* 0x000fea000383ffff */
.L_x_63:
[----:B------:R-:W3:Y:S02]  /*30d0*/  SYNCS.PHASECHK.TRANS64.TRYWAIT P0, [UR42+0x3c020], R3 ;  /* 0x03c02003ff0075a7 */ /* 0x000ee4000800112a */
[----:B---3--:R-:W-:Y:S05]  /*30e0*/  @!P0 BRA `(.L_x_63) ;  /* 0xfffffffc00f88947 */ /* 0x008fea000383ffff */
[----:B------:R-:W-:Y:S05]  /*30f0*/  BRA `(.L_x_77) ;  /* 0xfffffff400807947 */ /* 0x000fea000383ffff */
        .weak           $__internal_0_$__cuda_sm10x_tcgen05_guardrail_trap_col_being_dealloced_not_returned_by_alloc
        .type           $__internal_0_$__cuda_sm10x_tcgen05_guardrail_trap_col_being_dealloced_not_returned_by_alloc,@function
        .size           $__internal_0_$__cuda_sm10x_tcgen05_guardrail_trap_col_being_dealloced_not_returned_by_alloc,($__internal_1_$__cuda_sm10x_tcgen05_guardrail_trap_phase_invalid_during_alloc - $__internal_0_$__cuda_sm10x_tcgen05_guardrail_trap_col_being_dealloced_not_returned_by_alloc)
$__internal_0_$__cuda_sm10x_tcgen05_guardrail_trap_col_being_dealloced_not_returned_by_alloc:
[----:B------:R-:W-:Y:S05]  /*3100*/  BPT.TRAP 0x1 ;  /* 0x000000040000795c */ /* 0x000fea0000300000 */
[----:B------:R-:W-:-:S04]  /*3110*/  IMAD.MOV.U32 R3, RZ, RZ, 0x0 ;  /* 0x00000000ff037424 */ /* 0x000fc800078e00ff */
[----:B------:R-:W-:Y:S05]  /*3120*/  RET.REL.NODEC R2 `(gluon_tcgen05) ;  /* 0xffffffcc02b47950 */ /* 0x000fea0003c3ffff */
        .weak           $__internal_1_$__cuda_sm10x_tcgen05_guardrail_trap_phase_invalid_during_alloc
        .type           $__internal_1_$__cuda_sm10x_tcgen05_guardrail_trap_phase_invalid_during_alloc,@function
        .size           $__internal_1_$__cuda_sm10x_tcgen05_guardrail_trap_phase_invalid_during_alloc,($__internal_2_$__cuda_sm10x_tcgen05_guardrail_trap_unallocated_columns_being_dealloced - $__internal_1_$__cuda_sm10x_tcgen05_guardrail_trap_phase_invalid_during_alloc)
$__internal_1_$__cuda_sm10x_tcgen05_guardrail_trap_phase_invalid_during_alloc:
[----:B------:R-:W-:Y:S05]  /*3130*/  BPT.TRAP 0x1 ;  /* 0x000000040000795c */ /* 0x000fea0000300000 */
[----:B------:R-:W-:-:S04]  /*3140*/  IMAD.MOV.U32 R3, RZ, RZ, 0x0 ;  /* 0x00000000ff037424 */ /* 0x000fc800078e00ff */
[----:B------:R-:W-:Y:S05]  /*3150*/  RET.REL.NODEC R2 `(gluon_tcgen05) ;  /* 0xffffffcc02a87950 */ /* 0x000fea0003c3ffff */
        .weak           $__internal_2_$__cuda_sm10x_tcgen05_guardrail_trap_unallocated_columns_being_dealloced
        .type           $__internal_2_$__cuda_sm10x_tcgen05_guardrail_trap_unallocated_columns_being_dealloced,@function
        .size           $__internal_2_$__cuda_sm10x_tcgen05_guardrail_trap_unallocated_columns_being_dealloced,(.L_x_81 - $__internal_2_$__cuda_sm10x_tcgen05_guardrail_trap_unallocated_columns_being_dealloced)
$__internal_2_$__cuda_sm10x_tcgen05_guardrail_trap_unallocated_columns_being_dealloced:
[----:B------:R-:W-:Y:S05]  /*3160*/  BPT.TRAP 0x1 ;  /* 0x000000040000795c */ /* 0x000fea0000300000 */
[----:B------:R-:W-:-:S04]  /*3170*/  IMAD.MOV.U32 R3, RZ, RZ, 0x0 ;  /* 0x00000000ff037424 */ /* 0x000fc800078e00ff */
[----:B------:R-:W-:Y:S05]  /*3180*/  RET.REL.NODEC R2 `(gluon_tcgen05) ;  /* 0xffffffcc029c7950 */ /* 0x000fea0003c3ffff */
.L_x_78:
[----:B------:R-:W-:-:S00]  /*3190*/  BRA `(.L_x_78) ;  /* 0xfffffffc00fc7947 */ /* 0x000fc0000383ffff */
[----:B------:R-:W-:-:S00]  /*31a0*/  NOP ;  /* 0x0000000000007918 */ /* 0x000fc00000000000 */
        /* <DEDUP_REMOVED lines=13> */
.L_x_81:


//--------------------- .nv.shared.gluon_tcgen05  --------------------------
	.section	.nv.shared.gluon_tcgen05,"aw",@nobits
	.sectionflags	@""
	.align	16
	.zero		1024


//--------------------- .nv.shared.reserved.0     --------------------------
	.section	.nv.shared.reserved.0,"aw",@nobits
	.align	8
	.weak		__nv_reservedSMEM_offset_0_alias
	.size		__nv_reservedSMEM_offset_0_alias, 0, 64
	.other		__nv_reservedSMEM_offset_0_alias,@"STO_CUDA_RESERVED_SHARED STV_DEFAULT"
__nv_reservedSMEM_offset_0_alias:
	.zero		0
.nv.shared.reserved.0:
	.zero		64
	.weak		__nv_reservedSMEM_allocation_phase
	.type		__nv_reservedSMEM_allocation_phase,@object
	.size		__nv_reservedSMEM_allocation_phase,(.L_0 - __nv_reservedSMEM_allocation_phase)
__nv_reservedSMEM_allocation_phase:
	.zero		1
.L_0:
	.zero		7
	.weak		__nv_reservedSMEM_devtool_atexit_pc
	.type		__nv_reservedSMEM_devtool_atexit_pc,@object
	.size		__nv_reservedSMEM_devtool_atexit_pc,(__nv_reservedSMEM_allocation_mask - __nv_reservedSMEM_devtool_atexit_pc)
__nv_reservedSMEM_devtool_atexit_pc:
	.zero		8
	.weak		__nv_reservedSMEM_allocation_mask
	.type		__nv_reservedSMEM_allocation_mask,@object
	.size		__nv_reservedSMEM_allocation_mask,(.L_2 - __nv_reservedSMEM_allocation_mask)
__nv_reservedSMEM_allocation_mask:
	.zero		4
.L_2:


//--------------------- .nv.constant0.gluon_tcgen05 --------------------------
	.section	.nv.constant0.gluon_tcgen05,"a",@progbits
	.sectionflags	@""
	.align	4
.nv.constant0.gluon_tcgen05:
	.zero		976


//--------------------- SYMBOLS --------------------------

	.type		.nv.reservedSmem.offset0,@object
	.size		.nv.reservedSmem.offset0,0x4
	.type		.nv.reservedSmem.cap,@object
	.size		.nv.reservedSmem.cap,0x4
